//
// Generated by NVIDIA NVVM Compiler
//
// Compiler Build ID: CL-36424714
// Cuda compilation tools, release 13.0, V13.0.88
// Based on NVVM 20.0.0
//

.version 9.0
.target sm_100
.address_size 64

	// .globl	_Z10add_sourcePfS_fi

.visible .entry _Z10add_sourcePfS_fi(
	.param .u64 .ptr .align 1 _Z10add_sourcePfS_fi_param_0,
	.param .u64 .ptr .align 1 _Z10add_sourcePfS_fi_param_1,
	.param .f32 _Z10add_sourcePfS_fi_param_2,
	.param .u32 _Z10add_sourcePfS_fi_param_3
)
{
	.reg .pred 	%p<2>;
	.reg .b32 	%r<6>;
	.reg .b32 	%f<5>;
	.reg .b64 	%rd<8>;

	ld.param.u64 	%rd1, [_Z10add_sourcePfS_fi_param_0];
	ld.param.u64 	%rd2, [_Z10add_sourcePfS_fi_param_1];
	ld.param.f32 	%f1, [_Z10add_sourcePfS_fi_param_2];
	ld.param.u32 	%r2, [_Z10add_sourcePfS_fi_param_3];
	mov.u32 	%r3, %ctaid.x;
	mov.u32 	%r4, %ntid.x;
	mov.u32 	%r5, %tid.x;
	mad.lo.s32 	%r1, %r3, %r4, %r5;
	setp.ge.s32 	%p1, %r1, %r2;
	@%p1 bra 	$L__BB0_2;
	cvta.to.global.u64 	%rd3, %rd2;
	cvta.to.global.u64 	%rd4, %rd1;
	mul.wide.s32 	%rd5, %r1, 4;
	add.s64 	%rd6, %rd3, %rd5;
	ld.global.f32 	%f2, [%rd6];
	add.s64 	%rd7, %rd4, %rd5;
	ld.global.f32 	%f3, [%rd7];
	fma.rn.f32 	%f4, %f1, %f2, %f3;
	st.global.f32 	[%rd7], %f4;
$L__BB0_2:
	ret;

}
	// .globl	_Z9lin_solveiiPfS_ffi
.visible .entry _Z9lin_solveiiPfS_ffi(
	.param .u32 _Z9lin_solveiiPfS_ffi_param_0,
	.param .u32 _Z9lin_solveiiPfS_ffi_param_1,
	.param .u64 .ptr .align 1 _Z9lin_solveiiPfS_ffi_param_2,
	.param .u64 .ptr .align 1 _Z9lin_solveiiPfS_ffi_param_3,
	.param .f32 _Z9lin_solveiiPfS_ffi_param_4,
	.param .f32 _Z9lin_solveiiPfS_ffi_param_5,
	.param .u32 _Z9lin_solveiiPfS_ffi_param_6
)
{
	.reg .pred 	%p<25>;
	.reg .b32 	%r<98>;
	.reg .b32 	%f<113>;
	.reg .b64 	%rd<156>;

	ld.param.u32 	%r23, [_Z9lin_solveiiPfS_ffi_param_0];
	ld.param.u32 	%r24, [_Z9lin_solveiiPfS_ffi_param_1];
	ld.param.u64 	%rd12, [_Z9lin_solveiiPfS_ffi_param_2];
	ld.param.u64 	%rd13, [_Z9lin_solveiiPfS_ffi_param_3];
	ld.param.f32 	%f7, [_Z9lin_solveiiPfS_ffi_param_4];
	ld.param.f32 	%f8, [_Z9lin_solveiiPfS_ffi_param_5];
	ld.param.u32 	%r25, [_Z9lin_solveiiPfS_ffi_param_6];
	cvta.to.global.u64 	%rd1, %rd13;
	cvta.to.global.u64 	%rd2, %rd12;
	mov.u32 	%r26, %ctaid.x;
	mov.u32 	%r27, %ntid.x;
	mov.u32 	%r28, %tid.x;
	mad.lo.s32 	%r29, %r26, %r27, %r28;
	mul.lo.s32 	%r1, %r25, %r29;
	mul.lo.s32 	%r2, %r23, %r23;
	setp.ge.s32 	%p1, %r1, %r2;
	@%p1 bra 	$L__BB1_27;
	add.s32 	%r3, %r1, %r25;
	add.s32 	%r4, %r23, 2;
	min.s32 	%r5, %r3, %r2;
	add.s32 	%r6, %r1, 1;
	shl.b32 	%r31, %r23, 1;
	add.s32 	%r32, %r2, %r31;
	add.s32 	%r33, %r32, %r4;
	mul.wide.s32 	%rd6, %r23, 4;
	add.s64 	%rd3, %rd2, %rd6;
	mul.wide.s32 	%rd8, %r33, 4;
	add.s64 	%rd4, %rd2, %rd8;
	mul.wide.s32 	%rd9, %r32, 4;
	add.s64 	%rd5, %rd2, %rd9;
	add.s64 	%rd7, %rd3, %rd6;
	add.s64 	%rd10, %rd3, %rd9;
	max.s32 	%r34, %r5, %r6;
	sub.s32 	%r35, %r34, %r1;
	and.b32  	%r7, %r35, 3;
	add.s32 	%r8, %r1, 2;
	sub.s32 	%r9, %r1, %r34;
	mov.b32 	%r92, 0;
$L__BB1_2:
	setp.lt.s32 	%p2, %r25, 1;
	@%p2 bra 	$L__BB1_9;
	setp.eq.s32 	%p3, %r7, 0;
	mov.u32 	%r93, %r1;
	@%p3 bra 	$L__BB1_7;
	setp.eq.s32 	%p4, %r7, 1;
	div.s32 	%r36, %r1, %r23;
	mul.lo.s32 	%r37, %r36, %r23;
	sub.s32 	%r38, %r1, %r37;
	mul.lo.s32 	%r39, %r36, %r4;
	add.s32 	%r40, %r39, %r4;
	cvt.s64.s32 	%rd14, %r40;
	cvt.s64.s32 	%rd15, %r38;
	add.s64 	%rd16, %rd15, %rd14;
	shl.b64 	%rd17, %rd16, 2;
	add.s64 	%rd18, %rd1, %rd17;
	ld.global.f32 	%f9, [%rd18+4];
	add.s32 	%r41, %r40, %r38;
	mul.wide.s32 	%rd19, %r41, 4;
	add.s64 	%rd20, %rd2, %rd19;
	ld.global.f32 	%f10, [%rd20];
	ld.global.f32 	%f11, [%rd20+8];
	add.f32 	%f12, %f10, %f11;
	cvt.s64.s32 	%rd21, %r39;
	add.s64 	%rd22, %rd15, %rd21;
	shl.b64 	%rd23, %rd22, 2;
	add.s64 	%rd24, %rd2, %rd23;
	ld.global.f32 	%f13, [%rd24+4];
	add.f32 	%f14, %f12, %f13;
	shl.b32 	%r11, %r4, 1;
	add.s32 	%r42, %r39, %r11;
	cvt.s64.s32 	%rd25, %r42;
	add.s64 	%rd26, %rd15, %rd25;
	shl.b64 	%rd27, %rd26, 2;
	add.s64 	%rd28, %rd2, %rd27;
	ld.global.f32 	%f15, [%rd28+4];
	add.f32 	%f16, %f14, %f15;
	fma.rn.f32 	%f17, %f7, %f16, %f9;
	div.rn.f32 	%f18, %f17, %f8;
	add.s64 	%rd29, %rd2, %rd17;
	st.global.f32 	[%rd29+4], %f18;
	mov.u32 	%r93, %r6;
	@%p4 bra 	$L__BB1_7;
	setp.eq.s32 	%p5, %r7, 2;
	div.s32 	%r43, %r6, %r23;
	mul.lo.s32 	%r44, %r43, %r23;
	sub.s32 	%r45, %r6, %r44;
	mul.lo.s32 	%r46, %r43, %r4;
	add.s32 	%r47, %r46, %r4;
	cvt.s64.s32 	%rd30, %r47;
	cvt.s64.s32 	%rd31, %r45;
	add.s64 	%rd32, %rd31, %rd30;
	shl.b64 	%rd33, %rd32, 2;
	add.s64 	%rd34, %rd1, %rd33;
	ld.global.f32 	%f19, [%rd34+4];
	add.s32 	%r48, %r47, %r45;
	mul.wide.s32 	%rd35, %r48, 4;
	add.s64 	%rd36, %rd2, %rd35;
	ld.global.f32 	%f20, [%rd36];
	ld.global.f32 	%f21, [%rd36+8];
	add.f32 	%f22, %f20, %f21;
	cvt.s64.s32 	%rd37, %r46;
	add.s64 	%rd38, %rd31, %rd37;
	shl.b64 	%rd39, %rd38, 2;
	add.s64 	%rd40, %rd2, %rd39;
	ld.global.f32 	%f23, [%rd40+4];
	add.f32 	%f24, %f22, %f23;
	add.s32 	%r49, %r46, %r11;
	cvt.s64.s32 	%rd41, %r49;
	add.s64 	%rd42, %rd31, %rd41;
	shl.b64 	%rd43, %rd42, 2;
	add.s64 	%rd44, %rd2, %rd43;
	ld.global.f32 	%f25, [%rd44+4];
	add.f32 	%f26, %f24, %f25;
	fma.rn.f32 	%f27, %f7, %f26, %f19;
	div.rn.f32 	%f28, %f27, %f8;
	add.s64 	%rd45, %rd2, %rd33;
	st.global.f32 	[%rd45+4], %f28;
	mov.u32 	%r93, %r8;
	@%p5 bra 	$L__BB1_7;
	add.s32 	%r93, %r1, 3;
	div.s32 	%r50, %r8, %r23;
	mul.lo.s32 	%r51, %r50, %r23;
	sub.s32 	%r52, %r8, %r51;
	mul.lo.s32 	%r53, %r50, %r4;
	add.s32 	%r54, %r53, %r4;
	cvt.s64.s32 	%rd46, %r54;
	cvt.s64.s32 	%rd47, %r52;
	add.s64 	%rd48, %rd47, %rd46;
	shl.b64 	%rd49, %rd48, 2;
	add.s64 	%rd50, %rd1, %rd49;
	ld.global.f32 	%f29, [%rd50+4];
	add.s32 	%r55, %r54, %r52;
	mul.wide.s32 	%rd51, %r55, 4;
	add.s64 	%rd52, %rd2, %rd51;
	ld.global.f32 	%f30, [%rd52];
	ld.global.f32 	%f31, [%rd52+8];
	add.f32 	%f32, %f30, %f31;
	cvt.s64.s32 	%rd53, %r53;
	add.s64 	%rd54, %rd47, %rd53;
	shl.b64 	%rd55, %rd54, 2;
	add.s64 	%rd56, %rd2, %rd55;
	ld.global.f32 	%f33, [%rd56+4];
	add.f32 	%f34, %f32, %f33;
	add.s32 	%r56, %r53, %r11;
	cvt.s64.s32 	%rd57, %r56;
	add.s64 	%rd58, %rd47, %rd57;
	shl.b64 	%rd59, %rd58, 2;
	add.s64 	%rd60, %rd2, %rd59;
	ld.global.f32 	%f35, [%rd60+4];
	add.f32 	%f36, %f34, %f35;
	fma.rn.f32 	%f37, %f7, %f36, %f29;
	div.rn.f32 	%f38, %f37, %f8;
	add.s64 	%rd61, %rd2, %rd49;
	st.global.f32 	[%rd61+4], %f38;
$L__BB1_7:
	setp.gt.u32 	%p6, %r9, -4;
	@%p6 bra 	$L__BB1_9;
$L__BB1_8:
	div.s32 	%r57, %r93, %r23;
	mul.lo.s32 	%r58, %r57, %r23;
	sub.s32 	%r59, %r93, %r58;
	mul.lo.s32 	%r60, %r57, %r4;
	add.s32 	%r61, %r60, %r4;
	cvt.s64.s32 	%rd62, %r61;
	cvt.s64.s32 	%rd63, %r59;
	add.s64 	%rd64, %rd63, %rd62;
	shl.b64 	%rd65, %rd64, 2;
	add.s64 	%rd66, %rd1, %rd65;
	ld.global.f32 	%f39, [%rd66+4];
	add.s32 	%r62, %r61, %r59;
	mul.wide.s32 	%rd67, %r62, 4;
	add.s64 	%rd68, %rd2, %rd67;
	ld.global.f32 	%f40, [%rd68];
	ld.global.f32 	%f41, [%rd68+8];
	add.f32 	%f42, %f40, %f41;
	cvt.s64.s32 	%rd69, %r60;
	add.s64 	%rd70, %rd63, %rd69;
	shl.b64 	%rd71, %rd70, 2;
	add.s64 	%rd72, %rd2, %rd71;
	ld.global.f32 	%f43, [%rd72+4];
	add.f32 	%f44, %f42, %f43;
	shl.b32 	%r63, %r4, 1;
	add.s32 	%r64, %r60, %r63;
	cvt.s64.s32 	%rd73, %r64;
	add.s64 	%rd74, %rd63, %rd73;
	shl.b64 	%rd75, %rd74, 2;
	add.s64 	%rd76, %rd2, %rd75;
	ld.global.f32 	%f45, [%rd76+4];
	add.f32 	%f46, %f44, %f45;
	fma.rn.f32 	%f47, %f7, %f46, %f39;
	div.rn.f32 	%f48, %f47, %f8;
	add.s64 	%rd77, %rd2, %rd65;
	st.global.f32 	[%rd77+4], %f48;
	add.s32 	%r65, %r93, 1;
	div.s32 	%r66, %r65, %r23;
	mul.lo.s32 	%r67, %r66, %r23;
	sub.s32 	%r68, %r65, %r67;
	mul.lo.s32 	%r69, %r66, %r4;
	add.s32 	%r70, %r69, %r4;
	cvt.s64.s32 	%rd78, %r70;
	cvt.s64.s32 	%rd79, %r68;
	add.s64 	%rd80, %rd79, %rd78;
	shl.b64 	%rd81, %rd80, 2;
	add.s64 	%rd82, %rd1, %rd81;
	ld.global.f32 	%f49, [%rd82+4];
	add.s32 	%r71, %r70, %r68;
	mul.wide.s32 	%rd83, %r71, 4;
	add.s64 	%rd84, %rd2, %rd83;
	ld.global.f32 	%f50, [%rd84];
	ld.global.f32 	%f51, [%rd84+8];
	add.f32 	%f52, %f50, %f51;
	cvt.s64.s32 	%rd85, %r69;
	add.s64 	%rd86, %rd79, %rd85;
	shl.b64 	%rd87, %rd86, 2;
	add.s64 	%rd88, %rd2, %rd87;
	ld.global.f32 	%f53, [%rd88+4];
	add.f32 	%f54, %f52, %f53;
	add.s32 	%r72, %r69, %r63;
	cvt.s64.s32 	%rd89, %r72;
	add.s64 	%rd90, %rd79, %rd89;
	shl.b64 	%rd91, %rd90, 2;
	add.s64 	%rd92, %rd2, %rd91;
	ld.global.f32 	%f55, [%rd92+4];
	add.f32 	%f56, %f54, %f55;
	fma.rn.f32 	%f57, %f7, %f56, %f49;
	div.rn.f32 	%f58, %f57, %f8;
	add.s64 	%rd93, %rd2, %rd81;
	st.global.f32 	[%rd93+4], %f58;
	add.s32 	%r73, %r93, 2;
	div.s32 	%r74, %r73, %r23;
	mul.lo.s32 	%r75, %r74, %r23;
	sub.s32 	%r76, %r73, %r75;
	mul.lo.s32 	%r77, %r74, %r4;
	add.s32 	%r78, %r77, %r4;
	cvt.s64.s32 	%rd94, %r78;
	cvt.s64.s32 	%rd95, %r76;
	add.s64 	%rd96, %rd95, %rd94;
	shl.b64 	%rd97, %rd96, 2;
	add.s64 	%rd98, %rd1, %rd97;
	ld.global.f32 	%f59, [%rd98+4];
	add.s32 	%r79, %r78, %r76;
	mul.wide.s32 	%rd99, %r79, 4;
	add.s64 	%rd100, %rd2, %rd99;
	ld.global.f32 	%f60, [%rd100];
	ld.global.f32 	%f61, [%rd100+8];
	add.f32 	%f62, %f60, %f61;
	cvt.s64.s32 	%rd101, %r77;
	add.s64 	%rd102, %rd95, %rd101;
	shl.b64 	%rd103, %rd102, 2;
	add.s64 	%rd104, %rd2, %rd103;
	ld.global.f32 	%f63, [%rd104+4];
	add.f32 	%f64, %f62, %f63;
	add.s32 	%r80, %r77, %r63;
	cvt.s64.s32 	%rd105, %r80;
	add.s64 	%rd106, %rd95, %rd105;
	shl.b64 	%rd107, %rd106, 2;
	add.s64 	%rd108, %rd2, %rd107;
	ld.global.f32 	%f65, [%rd108+4];
	add.f32 	%f66, %f64, %f65;
	fma.rn.f32 	%f67, %f7, %f66, %f59;
	div.rn.f32 	%f68, %f67, %f8;
	add.s64 	%rd109, %rd2, %rd97;
	st.global.f32 	[%rd109+4], %f68;
	add.s32 	%r81, %r93, 3;
	div.s32 	%r82, %r81, %r23;
	mul.lo.s32 	%r83, %r82, %r23;
	sub.s32 	%r84, %r81, %r83;
	mul.lo.s32 	%r85, %r82, %r4;
	add.s32 	%r86, %r85, %r4;
	cvt.s64.s32 	%rd110, %r86;
	cvt.s64.s32 	%rd111, %r84;
	add.s64 	%rd112, %rd111, %rd110;
	shl.b64 	%rd113, %rd112, 2;
	add.s64 	%rd114, %rd1, %rd113;
	ld.global.f32 	%f69, [%rd114+4];
	add.s32 	%r87, %r86, %r84;
	mul.wide.s32 	%rd115, %r87, 4;
	add.s64 	%rd116, %rd2, %rd115;
	ld.global.f32 	%f70, [%rd116];
	ld.global.f32 	%f71, [%rd116+8];
	add.f32 	%f72, %f70, %f71;
	cvt.s64.s32 	%rd117, %r85;
	add.s64 	%rd118, %rd111, %rd117;
	shl.b64 	%rd119, %rd118, 2;
	add.s64 	%rd120, %rd2, %rd119;
	ld.global.f32 	%f73, [%rd120+4];
	add.f32 	%f74, %f72, %f73;
	add.s32 	%r88, %r85, %r63;
	cvt.s64.s32 	%rd121, %r88;
	add.s64 	%rd122, %rd111, %rd121;
	shl.b64 	%rd123, %rd122, 2;
	add.s64 	%rd124, %rd2, %rd123;
	ld.global.f32 	%f75, [%rd124+4];
	add.f32 	%f76, %f74, %f75;
	fma.rn.f32 	%f77, %f7, %f76, %f69;
	div.rn.f32 	%f78, %f77, %f8;
	add.s64 	%rd125, %rd2, %rd113;
	st.global.f32 	[%rd125+4], %f78;
	add.s32 	%r93, %r93, 4;
	setp.lt.s32 	%p7, %r93, %r5;
	@%p7 bra 	$L__BB1_8;
$L__BB1_9:
	setp.gt.s32 	%p8, %r1, %r23;
	bar.sync 	0;
	@%p8 bra 	$L__BB1_26;
	setp.lt.s32 	%p9, %r25, 2;
	@%p9 bra 	$L__BB1_24;
	setp.ne.s32 	%p10, %r24, 1;
	@%p10 bra 	$L__BB1_20;
	mov.u32 	%r95, %r6;
$L__BB1_13:
	setp.eq.s32 	%p18, %r24, 2;
	mul.lo.s32 	%r91, %r95, %r4;
	mul.wide.s32 	%rd144, %r91, 4;
	add.s64 	%rd145, %rd2, %rd144;
	ld.global.f32 	%f89, [%rd145+4];
	neg.f32 	%f90, %f89;
	st.global.f32 	[%rd145], %f90;
	add.s64 	%rd146, %rd145, %rd6;
	ld.global.f32 	%f91, [%rd146];
	neg.f32 	%f92, %f91;
	st.global.f32 	[%rd146+4], %f92;
	@%p18 bra 	$L__BB1_15;
	mul.wide.s32 	%rd147, %r95, 4;
	add.s64 	%rd148, %rd3, %rd147;
	ld.global.f32 	%f111, [%rd148+8];
	bra.uni 	$L__BB1_16;
$L__BB1_15:
	mul.wide.s32 	%rd149, %r95, 4;
	add.s64 	%rd150, %rd3, %rd149;
	ld.global.f32 	%f93, [%rd150+8];
	neg.f32 	%f111, %f93;
$L__BB1_16:
	mul.wide.s32 	%rd151, %r95, 4;
	add.s64 	%rd11, %rd2, %rd151;
	st.global.f32 	[%rd11], %f111;
	@%p18 bra 	$L__BB1_18;
	add.s64 	%rd152, %rd11, %rd9;
	ld.global.f32 	%f112, [%rd152];
	bra.uni 	$L__BB1_19;
$L__BB1_18:
	add.s64 	%rd153, %rd11, %rd9;
	ld.global.f32 	%f94, [%rd153];
	neg.f32 	%f112, %f94;
$L__BB1_19:
	add.s64 	%rd154, %rd11, %rd8;
	st.global.f32 	[%rd154], %f112;
	add.s32 	%r17, %r95, 1;
	setp.lt.s32 	%p20, %r17, %r3;
	setp.le.s32 	%p21, %r95, %r23;
	and.pred  	%p22, %p21, %p20;
	mov.u32 	%r95, %r17;
	@%p22 bra 	$L__BB1_13;
	bra.uni 	$L__BB1_24;
$L__BB1_20:
	setp.eq.s32 	%p11, %r24, 2;
	mov.u32 	%r97, %r6;
	@%p11 bra 	$L__BB1_21;
	bra.uni 	$L__BB1_23;
$L__BB1_21:
	mov.u32 	%r96, %r6;
$L__BB1_22:
	mul.lo.s32 	%r90, %r96, %r4;
	mul.wide.s32 	%rd135, %r90, 4;
	add.s64 	%rd136, %rd2, %rd135;
	ld.global.f32 	%f83, [%rd136+4];
	st.global.f32 	[%rd136], %f83;
	add.s64 	%rd137, %rd136, %rd6;
	ld.global.f32 	%f84, [%rd137];
	st.global.f32 	[%rd137+4], %f84;
	mul.wide.s32 	%rd138, %r96, 4;
	add.s64 	%rd139, %rd3, %rd138;
	ld.global.f32 	%f85, [%rd139+8];
	neg.f32 	%f86, %f85;
	add.s64 	%rd140, %rd2, %rd138;
	st.global.f32 	[%rd140], %f86;
	add.s64 	%rd141, %rd140, %rd9;
	ld.global.f32 	%f87, [%rd141];
	neg.f32 	%f88, %f87;
	mul.wide.s32 	%rd142, %r4, 4;
	add.s64 	%rd143, %rd141, %rd142;
	st.global.f32 	[%rd143], %f88;
	add.s32 	%r19, %r96, 1;
	setp.lt.s32 	%p15, %r19, %r3;
	setp.le.s32 	%p16, %r96, %r23;
	and.pred  	%p17, %p16, %p15;
	mov.u32 	%r96, %r19;
	@%p17 bra 	$L__BB1_22;
	bra.uni 	$L__BB1_24;
$L__BB1_23:
	mul.lo.s32 	%r89, %r97, %r4;
	mul.wide.s32 	%rd126, %r89, 4;
	add.s64 	%rd127, %rd2, %rd126;
	ld.global.f32 	%f79, [%rd127+4];
	st.global.f32 	[%rd127], %f79;
	add.s64 	%rd128, %rd127, %rd6;
	ld.global.f32 	%f80, [%rd128];
	st.global.f32 	[%rd128+4], %f80;
	mul.wide.s32 	%rd129, %r97, 4;
	add.s64 	%rd130, %rd3, %rd129;
	ld.global.f32 	%f81, [%rd130+8];
	add.s64 	%rd131, %rd2, %rd129;
	st.global.f32 	[%rd131], %f81;
	add.s64 	%rd132, %rd131, %rd9;
	ld.global.f32 	%f82, [%rd132];
	mul.wide.s32 	%rd133, %r4, 4;
	add.s64 	%rd134, %rd132, %rd133;
	st.global.f32 	[%rd134], %f82;
	add.s32 	%r21, %r97, 1;
	setp.lt.s32 	%p12, %r21, %r3;
	setp.le.s32 	%p13, %r97, %r23;
	and.pred  	%p14, %p13, %p12;
	mov.u32 	%r97, %r21;
	@%p14 bra 	$L__BB1_23;
$L__BB1_24:
	setp.ne.s32 	%p23, %r1, 0;
	bar.sync 	0;
	@%p23 bra 	$L__BB1_26;
	ld.global.f32 	%f95, [%rd2+4];
	ld.global.f32 	%f96, [%rd3+8];
	add.f32 	%f97, %f95, %f96;
	mul.f32 	%f98, %f97, 0f3F000000;
	st.global.f32 	[%rd2], %f98;
	ld.global.f32 	%f99, [%rd4+4];
	ld.global.f32 	%f100, [%rd5];
	add.f32 	%f101, %f99, %f100;
	mul.f32 	%f102, %f101, 0f3F000000;
	st.global.f32 	[%rd4], %f102;
	ld.global.f32 	%f103, [%rd3];
	ld.global.f32 	%f104, [%rd7+12];
	add.f32 	%f105, %f103, %f104;
	mul.f32 	%f106, %f105, 0f3F000000;
	st.global.f32 	[%rd3+4], %f106;
	add.s64 	%rd155, %rd3, %rd8;
	ld.global.f32 	%f107, [%rd155];
	ld.global.f32 	%f108, [%rd10+4];
	add.f32 	%f109, %f107, %f108;
	mul.f32 	%f110, %f109, 0f3F000000;
	st.global.f32 	[%rd155+4], %f110;
$L__BB1_26:
	add.s32 	%r92, %r92, 1;
	setp.ne.s32 	%p24, %r92, 20;
	@%p24 bra 	$L__BB1_2;
$L__BB1_27:
	ret;

}
	// .globl	_Z6advectiiPfS_S_S_fi
.visible .entry _Z6advectiiPfS_S_S_fi(
	.param .u32 _Z6advectiiPfS_S_S_fi_param_0,
	.param .u32 _Z6advectiiPfS_S_S_fi_param_1,
	.param .u64 .ptr .align 1 _Z6advectiiPfS_S_S_fi_param_2,
	.param .u64 .ptr .align 1 _Z6advectiiPfS_S_S_fi_param_3,
	.param .u64 .ptr .align 1 _Z6advectiiPfS_S_S_fi_param_4,
	.param .u64 .ptr .align 1 _Z6advectiiPfS_S_S_fi_param_5,
	.param .f32 _Z6advectiiPfS_S_S_fi_param_6,
	.param .u32 _Z6advectiiPfS_S_S_fi_param_7
)
{
	.reg .pred 	%p<33>;
	.reg .b32 	%r<71>;
	.reg .b32 	%f<123>;
	.reg .b64 	%rd<98>;

	ld.param.u32 	%r19, [_Z6advectiiPfS_S_S_fi_param_0];
	ld.param.u64 	%rd5, [_Z6advectiiPfS_S_S_fi_param_2];
	ld.param.u64 	%rd6, [_Z6advectiiPfS_S_S_fi_param_4];
	ld.param.u64 	%rd7, [_Z6advectiiPfS_S_S_fi_param_5];
	ld.param.f32 	%f3, [_Z6advectiiPfS_S_S_fi_param_6];
	ld.param.u32 	%r21, [_Z6advectiiPfS_S_S_fi_param_7];
	cvta.to.global.u64 	%rd1, %rd7;
	cvta.to.global.u64 	%rd2, %rd6;
	cvta.to.global.u64 	%rd3, %rd5;
	mov.u32 	%r22, %ctaid.x;
	mov.u32 	%r23, %ntid.x;
	mov.u32 	%r24, %tid.x;
	mad.lo.s32 	%r25, %r22, %r23, %r24;
	mul.lo.s32 	%r1, %r21, %r25;
	mul.lo.s32 	%r2, %r19, %r19;
	setp.ge.s32 	%p1, %r1, %r2;
	@%p1 bra 	$L__BB2_15;
	add.s32 	%r3, %r1, %r21;
	setp.lt.s32 	%p2, %r21, 1;
	@%p2 bra 	$L__BB2_7;
	cvt.rn.f32.s32 	%f4, %r19;
	mul.f32 	%f1, %f3, %f4;
	add.s32 	%r4, %r19, 2;
	add.f32 	%f2, %f4, 0f3F000000;
	min.s32 	%r5, %r3, %r2;
	add.s32 	%r6, %r1, 1;
	max.s32 	%r26, %r5, %r6;
	sub.s32 	%r27, %r26, %r1;
	and.b32  	%r28, %r27, 1;
	setp.eq.b32 	%p3, %r28, 1;
	not.pred 	%p4, %p3;
	mov.u32 	%r67, %r1;
	@%p4 bra 	$L__BB2_4;
	ld.param.u64 	%rd96, [_Z6advectiiPfS_S_S_fi_param_3];
	div.s32 	%r29, %r1, %r19;
	add.s32 	%r30, %r29, 1;
	mul.lo.s32 	%r31, %r29, %r19;
	sub.s32 	%r32, %r1, %r31;
	add.s32 	%r33, %r32, 1;
	cvt.rn.f32.s32 	%f5, %r33;
	mad.lo.s32 	%r34, %r4, %r29, %r4;
	cvt.s64.s32 	%rd8, %r34;
	cvt.s64.s32 	%rd9, %r32;
	add.s64 	%rd10, %rd9, %rd8;
	shl.b64 	%rd11, %rd10, 2;
	add.s64 	%rd12, %rd2, %rd11;
	ld.global.f32 	%f6, [%rd12+4];
	mul.f32 	%f7, %f1, %f6;
	sub.f32 	%f8, %f5, %f7;
	cvt.rn.f32.s32 	%f9, %r30;
	add.s64 	%rd13, %rd1, %rd11;
	ld.global.f32 	%f10, [%rd13+4];
	mul.f32 	%f11, %f1, %f10;
	sub.f32 	%f12, %f9, %f11;
	setp.lt.f32 	%p5, %f8, 0f3F000000;
	selp.f32 	%f13, 0f3F000000, %f8, %p5;
	setp.gt.f32 	%p6, %f13, %f2;
	selp.f32 	%f14, %f2, %f13, %p6;
	cvt.rzi.s32.f32 	%r35, %f14;
	setp.lt.f32 	%p7, %f12, 0f3F000000;
	selp.f32 	%f15, 0f3F000000, %f12, %p7;
	setp.gt.f32 	%p8, %f15, %f2;
	selp.f32 	%f16, %f2, %f15, %p8;
	cvt.rzi.s32.f32 	%r36, %f16;
	cvt.rn.f32.s32 	%f17, %r35;
	sub.f32 	%f18, %f14, %f17;
	mov.f32 	%f19, 0f3F800000;
	sub.f32 	%f20, %f19, %f18;
	cvt.rn.f32.s32 	%f21, %r36;
	sub.f32 	%f22, %f16, %f21;
	sub.f32 	%f23, %f19, %f22;
	mad.lo.s32 	%r37, %r36, %r4, %r35;
	cvta.to.global.u64 	%rd14, %rd96;
	mul.wide.s32 	%rd15, %r37, 4;
	add.s64 	%rd16, %rd14, %rd15;
	ld.global.f32 	%f24, [%rd16];
	mul.f32 	%f25, %f24, %f23;
	mul.wide.s32 	%rd17, %r4, 4;
	add.s64 	%rd18, %rd16, %rd17;
	ld.global.f32 	%f26, [%rd18];
	fma.rn.f32 	%f27, %f26, %f22, %f25;
	ld.global.f32 	%f28, [%rd16+4];
	mul.f32 	%f29, %f28, %f23;
	ld.global.f32 	%f30, [%rd18+4];
	fma.rn.f32 	%f31, %f30, %f22, %f29;
	mul.f32 	%f32, %f18, %f31;
	fma.rn.f32 	%f33, %f20, %f27, %f32;
	add.s64 	%rd19, %rd3, %rd11;
	st.global.f32 	[%rd19+4], %f33;
	mov.u32 	%r67, %r6;
$L__BB2_4:
	setp.ge.s32 	%p9, %r6, %r5;
	@%p9 bra 	$L__BB2_7;
	mul.wide.s32 	%rd29, %r4, 4;
$L__BB2_6:
	ld.param.u64 	%rd97, [_Z6advectiiPfS_S_S_fi_param_3];
	div.s32 	%r38, %r67, %r19;
	add.s32 	%r39, %r38, 1;
	mul.lo.s32 	%r40, %r38, %r19;
	sub.s32 	%r41, %r67, %r40;
	add.s32 	%r42, %r41, 1;
	cvt.rn.f32.s32 	%f34, %r42;
	mad.lo.s32 	%r43, %r4, %r38, %r4;
	cvt.s64.s32 	%rd20, %r43;
	cvt.s64.s32 	%rd21, %r41;
	add.s64 	%rd22, %rd21, %rd20;
	shl.b64 	%rd23, %rd22, 2;
	add.s64 	%rd24, %rd2, %rd23;
	ld.global.f32 	%f35, [%rd24+4];
	mul.f32 	%f36, %f1, %f35;
	sub.f32 	%f37, %f34, %f36;
	cvt.rn.f32.s32 	%f38, %r39;
	add.s64 	%rd25, %rd1, %rd23;
	ld.global.f32 	%f39, [%rd25+4];
	mul.f32 	%f40, %f1, %f39;
	sub.f32 	%f41, %f38, %f40;
	setp.lt.f32 	%p10, %f37, 0f3F000000;
	selp.f32 	%f42, 0f3F000000, %f37, %p10;
	setp.gt.f32 	%p11, %f42, %f2;
	selp.f32 	%f43, %f2, %f42, %p11;
	cvt.rzi.s32.f32 	%r44, %f43;
	setp.lt.f32 	%p12, %f41, 0f3F000000;
	selp.f32 	%f44, 0f3F000000, %f41, %p12;
	setp.gt.f32 	%p13, %f44, %f2;
	selp.f32 	%f45, %f2, %f44, %p13;
	cvt.rzi.s32.f32 	%r45, %f45;
	cvt.rn.f32.s32 	%f46, %r44;
	sub.f32 	%f47, %f43, %f46;
	mov.f32 	%f48, 0f3F800000;
	sub.f32 	%f49, %f48, %f47;
	cvt.rn.f32.s32 	%f50, %r45;
	sub.f32 	%f51, %f45, %f50;
	sub.f32 	%f52, %f48, %f51;
	mad.lo.s32 	%r46, %r45, %r4, %r44;
	cvta.to.global.u64 	%rd26, %rd97;
	mul.wide.s32 	%rd27, %r46, 4;
	add.s64 	%rd28, %rd26, %rd27;
	ld.global.f32 	%f53, [%rd28];
	mul.f32 	%f54, %f53, %f52;
	add.s64 	%rd30, %rd28, %rd29;
	ld.global.f32 	%f55, [%rd30];
	fma.rn.f32 	%f56, %f55, %f51, %f54;
	ld.global.f32 	%f57, [%rd28+4];
	mul.f32 	%f58, %f57, %f52;
	ld.global.f32 	%f59, [%rd30+4];
	fma.rn.f32 	%f60, %f59, %f51, %f58;
	mul.f32 	%f61, %f47, %f60;
	fma.rn.f32 	%f62, %f49, %f56, %f61;
	add.s64 	%rd31, %rd3, %rd23;
	st.global.f32 	[%rd31+4], %f62;
	add.s32 	%r47, %r67, 1;
	div.s32 	%r48, %r47, %r19;
	add.s32 	%r49, %r48, 1;
	mul.lo.s32 	%r50, %r48, %r19;
	sub.s32 	%r51, %r47, %r50;
	add.s32 	%r52, %r51, 1;
	cvt.rn.f32.s32 	%f63, %r52;
	mad.lo.s32 	%r53, %r4, %r48, %r4;
	cvt.s64.s32 	%rd32, %r53;
	cvt.s64.s32 	%rd33, %r51;
	add.s64 	%rd34, %rd33, %rd32;
	shl.b64 	%rd35, %rd34, 2;
	add.s64 	%rd36, %rd2, %rd35;
	ld.global.f32 	%f64, [%rd36+4];
	mul.f32 	%f65, %f1, %f64;
	sub.f32 	%f66, %f63, %f65;
	cvt.rn.f32.s32 	%f67, %r49;
	add.s64 	%rd37, %rd1, %rd35;
	ld.global.f32 	%f68, [%rd37+4];
	mul.f32 	%f69, %f1, %f68;
	sub.f32 	%f70, %f67, %f69;
	setp.lt.f32 	%p14, %f66, 0f3F000000;
	selp.f32 	%f71, 0f3F000000, %f66, %p14;
	setp.gt.f32 	%p15, %f71, %f2;
	selp.f32 	%f72, %f2, %f71, %p15;
	cvt.rzi.s32.f32 	%r54, %f72;
	setp.lt.f32 	%p16, %f70, 0f3F000000;
	selp.f32 	%f73, 0f3F000000, %f70, %p16;
	setp.gt.f32 	%p17, %f73, %f2;
	selp.f32 	%f74, %f2, %f73, %p17;
	cvt.rzi.s32.f32 	%r55, %f74;
	cvt.rn.f32.s32 	%f75, %r54;
	sub.f32 	%f76, %f72, %f75;
	sub.f32 	%f77, %f48, %f76;
	cvt.rn.f32.s32 	%f78, %r55;
	sub.f32 	%f79, %f74, %f78;
	sub.f32 	%f80, %f48, %f79;
	mad.lo.s32 	%r56, %r55, %r4, %r54;
	mul.wide.s32 	%rd38, %r56, 4;
	add.s64 	%rd39, %rd26, %rd38;
	ld.global.f32 	%f81, [%rd39];
	mul.f32 	%f82, %f81, %f80;
	add.s64 	%rd40, %rd39, %rd29;
	ld.global.f32 	%f83, [%rd40];
	fma.rn.f32 	%f84, %f83, %f79, %f82;
	ld.global.f32 	%f85, [%rd39+4];
	mul.f32 	%f86, %f85, %f80;
	ld.global.f32 	%f87, [%rd40+4];
	fma.rn.f32 	%f88, %f87, %f79, %f86;
	mul.f32 	%f89, %f76, %f88;
	fma.rn.f32 	%f90, %f77, %f84, %f89;
	add.s64 	%rd41, %rd3, %rd35;
	st.global.f32 	[%rd41+4], %f90;
	add.s32 	%r67, %r67, 2;
	setp.lt.s32 	%p18, %r67, %r5;
	@%p18 bra 	$L__BB2_6;
$L__BB2_7:
	bar.sync 	0;
	setp.gt.s32 	%p19, %r1, %r19;
	@%p19 bra 	$L__BB2_15;
	setp.lt.s32 	%p20, %r21, 2;
	@%p20 bra 	$L__BB2_13;
	ld.param.u32 	%r64, [_Z6advectiiPfS_S_S_fi_param_1];
	add.s32 	%r69, %r1, 1;
	add.s32 	%r11, %r19, 2;
	shl.b32 	%r57, %r19, 1;
	add.s32 	%r12, %r2, %r57;
	setp.eq.s32 	%p21, %r64, 1;
	@%p21 bra 	$L__BB2_16;
	ld.param.u32 	%r65, [_Z6advectiiPfS_S_S_fi_param_1];
	setp.ne.s32 	%p22, %r65, 2;
	@%p22 bra 	$L__BB2_12;
$L__BB2_11:
	mul.lo.s32 	%r58, %r69, %r11;
	mul.wide.s32 	%rd42, %r58, 4;
	add.s64 	%rd43, %rd3, %rd42;
	ld.global.f32 	%f91, [%rd43+4];
	st.global.f32 	[%rd43], %f91;
	cvt.s64.s32 	%rd44, %r19;
	mul.wide.s32 	%rd45, %r19, 4;
	add.s64 	%rd46, %rd43, %rd45;
	ld.global.f32 	%f92, [%rd46];
	st.global.f32 	[%rd46+4], %f92;
	cvt.s64.s32 	%rd47, %r69;
	add.s64 	%rd48, %rd47, %rd44;
	shl.b64 	%rd49, %rd48, 2;
	add.s64 	%rd50, %rd3, %rd49;
	ld.global.f32 	%f93, [%rd50+8];
	neg.f32 	%f94, %f93;
	mul.wide.s32 	%rd51, %r69, 4;
	add.s64 	%rd52, %rd3, %rd51;
	st.global.f32 	[%rd52], %f94;
	mul.wide.s32 	%rd53, %r12, 4;
	add.s64 	%rd54, %rd52, %rd53;
	ld.global.f32 	%f95, [%rd54];
	neg.f32 	%f96, %f95;
	mul.wide.s32 	%rd55, %r11, 4;
	add.s64 	%rd56, %rd54, %rd55;
	st.global.f32 	[%rd56], %f96;
	add.s32 	%r16, %r69, 1;
	setp.lt.s32 	%p23, %r16, %r3;
	setp.le.s32 	%p24, %r69, %r19;
	and.pred  	%p25, %p24, %p23;
	mov.u32 	%r69, %r16;
	@%p25 bra 	$L__BB2_11;
	bra.uni 	$L__BB2_13;
$L__BB2_12:
	mul.lo.s32 	%r60, %r69, %r11;
	mul.wide.s32 	%rd72, %r60, 4;
	add.s64 	%rd73, %rd3, %rd72;
	ld.global.f32 	%f103, [%rd73+4];
	st.global.f32 	[%rd73], %f103;
	cvt.s64.s32 	%rd74, %r19;
	mul.wide.s32 	%rd75, %r19, 4;
	add.s64 	%rd76, %rd73, %rd75;
	ld.global.f32 	%f104, [%rd76];
	st.global.f32 	[%rd76+4], %f104;
	cvt.s64.s32 	%rd77, %r69;
	add.s64 	%rd78, %rd77, %rd74;
	shl.b64 	%rd79, %rd78, 2;
	add.s64 	%rd80, %rd3, %rd79;
	ld.global.f32 	%f105, [%rd80+8];
	mul.wide.s32 	%rd81, %r69, 4;
	add.s64 	%rd82, %rd3, %rd81;
	st.global.f32 	[%rd82], %f105;
	mul.wide.s32 	%rd83, %r12, 4;
	add.s64 	%rd84, %rd82, %rd83;
	ld.global.f32 	%f106, [%rd84];
	mul.wide.s32 	%rd85, %r11, 4;
	add.s64 	%rd86, %rd84, %rd85;
	st.global.f32 	[%rd86], %f106;
	add.s32 	%r18, %r69, 1;
	setp.lt.s32 	%p29, %r18, %r3;
	setp.le.s32 	%p30, %r69, %r19;
	and.pred  	%p31, %p30, %p29;
	mov.u32 	%r69, %r18;
	@%p31 bra 	$L__BB2_12;
$L__BB2_13:
	bar.sync 	0;
	setp.ne.s32 	%p32, %r1, 0;
	@%p32 bra 	$L__BB2_15;
	ld.global.f32 	%f107, [%rd3+4];
	add.s32 	%r61, %r19, 2;
	mul.wide.s32 	%rd87, %r19, 4;
	add.s64 	%rd88, %rd3, %rd87;
	ld.global.f32 	%f108, [%rd88+8];
	add.f32 	%f109, %f107, %f108;
	mul.f32 	%f110, %f109, 0f3F000000;
	st.global.f32 	[%rd3], %f110;
	mul.lo.s32 	%r62, %r61, %r19;
	add.s32 	%r63, %r62, %r61;
	mul.wide.s32 	%rd89, %r63, 4;
	add.s64 	%rd90, %rd3, %rd89;
	ld.global.f32 	%f111, [%rd90+4];
	mul.wide.s32 	%rd91, %r62, 4;
	add.s64 	%rd92, %rd3, %rd91;
	ld.global.f32 	%f112, [%rd92];
	add.f32 	%f113, %f111, %f112;
	mul.f32 	%f114, %f113, 0f3F000000;
	st.global.f32 	[%rd90], %f114;
	ld.global.f32 	%f115, [%rd88];
	add.s64 	%rd93, %rd88, %rd87;
	ld.global.f32 	%f116, [%rd93+12];
	add.f32 	%f117, %f115, %f116;
	mul.f32 	%f118, %f117, 0f3F000000;
	st.global.f32 	[%rd88+4], %f118;
	add.s64 	%rd94, %rd88, %rd89;
	ld.global.f32 	%f119, [%rd94];
	add.s64 	%rd95, %rd88, %rd91;
	ld.global.f32 	%f120, [%rd95+4];
	add.f32 	%f121, %f119, %f120;
	mul.f32 	%f122, %f121, 0f3F000000;
	st.global.f32 	[%rd94+4], %f122;
$L__BB2_15:
	ret;
$L__BB2_16:
	mul.lo.s32 	%r59, %r69, %r11;
	mul.wide.s32 	%rd57, %r59, 4;
	add.s64 	%rd58, %rd3, %rd57;
	ld.global.f32 	%f97, [%rd58+4];
	neg.f32 	%f98, %f97;
	st.global.f32 	[%rd58], %f98;
	cvt.s64.s32 	%rd59, %r19;
	mul.wide.s32 	%rd60, %r19, 4;
	add.s64 	%rd61, %rd58, %rd60;
	ld.global.f32 	%f99, [%rd61];
	neg.f32 	%f100, %f99;
	st.global.f32 	[%rd61+4], %f100;
	cvt.s64.s32 	%rd62, %r69;
	add.s64 	%rd63, %rd62, %rd59;
	shl.b64 	%rd64, %rd63, 2;
	add.s64 	%rd65, %rd3, %rd64;
	ld.global.f32 	%f101, [%rd65+8];
	mul.wide.s32 	%rd66, %r69, 4;
	add.s64 	%rd67, %rd3, %rd66;
	st.global.f32 	[%rd67], %f101;
	mul.wide.s32 	%rd68, %r12, 4;
	add.s64 	%rd69, %rd67, %rd68;
	ld.global.f32 	%f102, [%rd69];
	mul.wide.s32 	%rd70, %r11, 4;
	add.s64 	%rd71, %rd69, %rd70;
	st.global.f32 	[%rd71], %f102;
	add.s32 	%r14, %r69, 1;
	setp.lt.s32 	%p26, %r14, %r3;
	setp.le.s32 	%p27, %r69, %r19;
	and.pred  	%p28, %p27, %p26;
	mov.u32 	%r69, %r14;
	@%p28 bra 	$L__BB2_16;
	bra.uni 	$L__BB2_13;

}
	// .globl	_Z8project1iPfS_S_S_i
.visible .entry _Z8project1iPfS_S_S_i(
	.param .u32 _Z8project1iPfS_S_S_i_param_0,
	.param .u64 .ptr .align 1 _Z8project1iPfS_S_S_i_param_1,
	.param .u64 .ptr .align 1 _Z8project1iPfS_S_S_i_param_2,
	.param .u64 .ptr .align 1 _Z8project1iPfS_S_S_i_param_3,
	.param .u64 .ptr .align 1 _Z8project1iPfS_S_S_i_param_4,
	.param .u32 _Z8project1iPfS_S_S_i_param_5
)
{
	.reg .pred 	%p<18>;
	.reg .b32 	%r<93>;
	.reg .b32 	%f<87>;
	.reg .b64 	%rd<142>;

	ld.param.u32 	%r26, [_Z8project1iPfS_S_S_i_param_0];
	ld.param.u64 	%rd5, [_Z8project1iPfS_S_S_i_param_1];
	ld.param.u64 	%rd6, [_Z8project1iPfS_S_S_i_param_2];
	ld.param.u64 	%rd7, [_Z8project1iPfS_S_S_i_param_3];
	ld.param.u64 	%rd8, [_Z8project1iPfS_S_S_i_param_4];
	ld.param.u32 	%r27, [_Z8project1iPfS_S_S_i_param_5];
	cvta.to.global.u64 	%rd1, %rd6;
	cvta.to.global.u64 	%rd2, %rd5;
	cvta.to.global.u64 	%rd3, %rd7;
	cvta.to.global.u64 	%rd4, %rd8;
	mov.u32 	%r28, %ctaid.x;
	mov.u32 	%r29, %ntid.x;
	mov.u32 	%r30, %tid.x;
	mad.lo.s32 	%r31, %r28, %r29, %r30;
	mul.lo.s32 	%r1, %r27, %r31;
	mul.lo.s32 	%r2, %r26, %r26;
	setp.ge.s32 	%p1, %r1, %r2;
	@%p1 bra 	$L__BB3_19;
	add.s32 	%r3, %r1, %r27;
	setp.lt.s32 	%p2, %r27, 1;
	@%p2 bra 	$L__BB3_8;
	add.s32 	%r4, %r26, 2;
	cvt.rn.f32.s32 	%f1, %r26;
	min.s32 	%r5, %r3, %r2;
	add.s32 	%r32, %r1, 1;
	max.s32 	%r6, %r5, %r32;
	sub.s32 	%r33, %r6, %r1;
	and.b32  	%r7, %r33, 3;
	setp.eq.s32 	%p3, %r7, 0;
	mov.u32 	%r89, %r1;
	@%p3 bra 	$L__BB3_5;
	neg.s32 	%r87, %r7;
	mov.u32 	%r89, %r1;
$L__BB3_4:
	.pragma "nounroll";
	div.s32 	%r34, %r89, %r26;
	mul.lo.s32 	%r35, %r34, %r26;
	sub.s32 	%r36, %r89, %r35;
	mad.lo.s32 	%r37, %r4, %r34, %r4;
	cvt.s64.s32 	%rd9, %r37;
	cvt.s64.s32 	%rd10, %r36;
	add.s64 	%rd11, %rd10, %rd9;
	shl.b64 	%rd12, %rd11, 2;
	add.s64 	%rd13, %rd2, %rd12;
	ld.global.f32 	%f2, [%rd13+8];
	add.s32 	%r38, %r37, %r36;
	mul.wide.s32 	%rd14, %r38, 4;
	add.s64 	%rd15, %rd2, %rd14;
	ld.global.f32 	%f3, [%rd15];
	sub.f32 	%f4, %f2, %f3;
	add.s32 	%r39, %r37, %r4;
	cvt.s64.s32 	%rd16, %r39;
	add.s64 	%rd17, %rd10, %rd16;
	shl.b64 	%rd18, %rd17, 2;
	add.s64 	%rd19, %rd1, %rd18;
	ld.global.f32 	%f5, [%rd19+4];
	add.f32 	%f6, %f4, %f5;
	shl.b32 	%r40, %r4, 1;
	sub.s32 	%r41, %r39, %r40;
	cvt.s64.s32 	%rd20, %r41;
	add.s64 	%rd21, %rd10, %rd20;
	shl.b64 	%rd22, %rd21, 2;
	add.s64 	%rd23, %rd1, %rd22;
	ld.global.f32 	%f7, [%rd23+4];
	sub.f32 	%f8, %f6, %f7;
	mul.f32 	%f9, %f8, 0fBF000000;
	div.rn.f32 	%f10, %f9, %f1;
	add.s64 	%rd24, %rd4, %rd14;
	st.global.f32 	[%rd24+4], %f10;
	add.s64 	%rd25, %rd3, %rd14;
	mov.b32 	%r42, 0;
	st.global.u32 	[%rd25+4], %r42;
	add.s32 	%r89, %r89, 1;
	add.s32 	%r87, %r87, 1;
	setp.ne.s32 	%p4, %r87, 0;
	@%p4 bra 	$L__BB3_4;
$L__BB3_5:
	sub.s32 	%r43, %r1, %r6;
	setp.gt.u32 	%p5, %r43, -4;
	@%p5 bra 	$L__BB3_8;
	shl.b32 	%r50, %r4, 1;
$L__BB3_7:
	div.s32 	%r44, %r89, %r26;
	mul.lo.s32 	%r45, %r44, %r26;
	sub.s32 	%r46, %r89, %r45;
	mad.lo.s32 	%r47, %r4, %r44, %r4;
	cvt.s64.s32 	%rd26, %r47;
	cvt.s64.s32 	%rd27, %r46;
	add.s64 	%rd28, %rd27, %rd26;
	shl.b64 	%rd29, %rd28, 2;
	add.s64 	%rd30, %rd2, %rd29;
	ld.global.f32 	%f11, [%rd30+8];
	add.s32 	%r48, %r47, %r46;
	mul.wide.s32 	%rd31, %r48, 4;
	add.s64 	%rd32, %rd2, %rd31;
	ld.global.f32 	%f12, [%rd32];
	sub.f32 	%f13, %f11, %f12;
	add.s32 	%r49, %r47, %r4;
	cvt.s64.s32 	%rd33, %r49;
	add.s64 	%rd34, %rd27, %rd33;
	shl.b64 	%rd35, %rd34, 2;
	add.s64 	%rd36, %rd1, %rd35;
	ld.global.f32 	%f14, [%rd36+4];
	add.f32 	%f15, %f13, %f14;
	sub.s32 	%r51, %r49, %r50;
	cvt.s64.s32 	%rd37, %r51;
	add.s64 	%rd38, %rd27, %rd37;
	shl.b64 	%rd39, %rd38, 2;
	add.s64 	%rd40, %rd1, %rd39;
	ld.global.f32 	%f16, [%rd40+4];
	sub.f32 	%f17, %f15, %f16;
	mul.f32 	%f18, %f17, 0fBF000000;
	div.rn.f32 	%f19, %f18, %f1;
	add.s64 	%rd41, %rd4, %rd31;
	st.global.f32 	[%rd41+4], %f19;
	add.s64 	%rd42, %rd3, %rd31;
	mov.b32 	%r52, 0;
	st.global.u32 	[%rd42+4], %r52;
	add.s32 	%r53, %r89, 1;
	div.s32 	%r54, %r53, %r26;
	mul.lo.s32 	%r55, %r54, %r26;
	sub.s32 	%r56, %r53, %r55;
	mad.lo.s32 	%r57, %r4, %r54, %r4;
	cvt.s64.s32 	%rd43, %r57;
	cvt.s64.s32 	%rd44, %r56;
	add.s64 	%rd45, %rd44, %rd43;
	shl.b64 	%rd46, %rd45, 2;
	add.s64 	%rd47, %rd2, %rd46;
	ld.global.f32 	%f20, [%rd47+8];
	add.s32 	%r58, %r57, %r56;
	mul.wide.s32 	%rd48, %r58, 4;
	add.s64 	%rd49, %rd2, %rd48;
	ld.global.f32 	%f21, [%rd49];
	sub.f32 	%f22, %f20, %f21;
	add.s32 	%r59, %r57, %r4;
	cvt.s64.s32 	%rd50, %r59;
	add.s64 	%rd51, %rd44, %rd50;
	shl.b64 	%rd52, %rd51, 2;
	add.s64 	%rd53, %rd1, %rd52;
	ld.global.f32 	%f23, [%rd53+4];
	add.f32 	%f24, %f22, %f23;
	sub.s32 	%r60, %r59, %r50;
	cvt.s64.s32 	%rd54, %r60;
	add.s64 	%rd55, %rd44, %rd54;
	shl.b64 	%rd56, %rd55, 2;
	add.s64 	%rd57, %rd1, %rd56;
	ld.global.f32 	%f25, [%rd57+4];
	sub.f32 	%f26, %f24, %f25;
	mul.f32 	%f27, %f26, 0fBF000000;
	div.rn.f32 	%f28, %f27, %f1;
	add.s64 	%rd58, %rd4, %rd48;
	st.global.f32 	[%rd58+4], %f28;
	add.s64 	%rd59, %rd3, %rd48;
	st.global.u32 	[%rd59+4], %r52;
	add.s32 	%r61, %r89, 2;
	div.s32 	%r62, %r61, %r26;
	mul.lo.s32 	%r63, %r62, %r26;
	sub.s32 	%r64, %r61, %r63;
	mad.lo.s32 	%r65, %r4, %r62, %r4;
	cvt.s64.s32 	%rd60, %r65;
	cvt.s64.s32 	%rd61, %r64;
	add.s64 	%rd62, %rd61, %rd60;
	shl.b64 	%rd63, %rd62, 2;
	add.s64 	%rd64, %rd2, %rd63;
	ld.global.f32 	%f29, [%rd64+8];
	add.s32 	%r66, %r65, %r64;
	mul.wide.s32 	%rd65, %r66, 4;
	add.s64 	%rd66, %rd2, %rd65;
	ld.global.f32 	%f30, [%rd66];
	sub.f32 	%f31, %f29, %f30;
	add.s32 	%r67, %r65, %r4;
	cvt.s64.s32 	%rd67, %r67;
	add.s64 	%rd68, %rd61, %rd67;
	shl.b64 	%rd69, %rd68, 2;
	add.s64 	%rd70, %rd1, %rd69;
	ld.global.f32 	%f32, [%rd70+4];
	add.f32 	%f33, %f31, %f32;
	sub.s32 	%r68, %r67, %r50;
	cvt.s64.s32 	%rd71, %r68;
	add.s64 	%rd72, %rd61, %rd71;
	shl.b64 	%rd73, %rd72, 2;
	add.s64 	%rd74, %rd1, %rd73;
	ld.global.f32 	%f34, [%rd74+4];
	sub.f32 	%f35, %f33, %f34;
	mul.f32 	%f36, %f35, 0fBF000000;
	div.rn.f32 	%f37, %f36, %f1;
	add.s64 	%rd75, %rd4, %rd65;
	st.global.f32 	[%rd75+4], %f37;
	add.s64 	%rd76, %rd3, %rd65;
	st.global.u32 	[%rd76+4], %r52;
	add.s32 	%r69, %r89, 3;
	div.s32 	%r70, %r69, %r26;
	mul.lo.s32 	%r71, %r70, %r26;
	sub.s32 	%r72, %r69, %r71;
	mad.lo.s32 	%r73, %r4, %r70, %r4;
	cvt.s64.s32 	%rd77, %r73;
	cvt.s64.s32 	%rd78, %r72;
	add.s64 	%rd79, %rd78, %rd77;
	shl.b64 	%rd80, %rd79, 2;
	add.s64 	%rd81, %rd2, %rd80;
	ld.global.f32 	%f38, [%rd81+8];
	add.s32 	%r74, %r73, %r72;
	mul.wide.s32 	%rd82, %r74, 4;
	add.s64 	%rd83, %rd2, %rd82;
	ld.global.f32 	%f39, [%rd83];
	sub.f32 	%f40, %f38, %f39;
	add.s32 	%r75, %r73, %r4;
	cvt.s64.s32 	%rd84, %r75;
	add.s64 	%rd85, %rd78, %rd84;
	shl.b64 	%rd86, %rd85, 2;
	add.s64 	%rd87, %rd1, %rd86;
	ld.global.f32 	%f41, [%rd87+4];
	add.f32 	%f42, %f40, %f41;
	sub.s32 	%r76, %r75, %r50;
	cvt.s64.s32 	%rd88, %r76;
	add.s64 	%rd89, %rd78, %rd88;
	shl.b64 	%rd90, %rd89, 2;
	add.s64 	%rd91, %rd1, %rd90;
	ld.global.f32 	%f43, [%rd91+4];
	sub.f32 	%f44, %f42, %f43;
	mul.f32 	%f45, %f44, 0fBF000000;
	div.rn.f32 	%f46, %f45, %f1;
	add.s64 	%rd92, %rd4, %rd82;
	st.global.f32 	[%rd92+4], %f46;
	add.s64 	%rd93, %rd3, %rd82;
	st.global.u32 	[%rd93+4], %r52;
	add.s32 	%r89, %r89, 4;
	setp.lt.s32 	%p6, %r89, %r5;
	@%p6 bra 	$L__BB3_7;
$L__BB3_8:
	bar.sync 	0;
	setp.gt.s32 	%p7, %r1, %r26;
	@%p7 bra 	$L__BB3_19;
	setp.lt.s32 	%p8, %r27, 2;
	@%p8 bra 	$L__BB3_12;
	add.s32 	%r91, %r1, 1;
	add.s32 	%r17, %r26, 2;
	shl.b32 	%r77, %r26, 1;
	add.s32 	%r18, %r2, %r77;
	cvt.s64.s32 	%rd96, %r26;
	mul.wide.s32 	%rd97, %r26, 4;
	mul.wide.s32 	%rd105, %r18, 4;
	mul.wide.s32 	%rd107, %r17, 4;
$L__BB3_11:
	mul.lo.s32 	%r78, %r91, %r17;
	mul.wide.s32 	%rd94, %r78, 4;
	add.s64 	%rd95, %rd4, %rd94;
	ld.global.f32 	%f47, [%rd95+4];
	st.global.f32 	[%rd95], %f47;
	add.s64 	%rd98, %rd95, %rd97;
	ld.global.f32 	%f48, [%rd98];
	st.global.f32 	[%rd98+4], %f48;
	cvt.s64.s32 	%rd99, %r91;
	add.s64 	%rd100, %rd99, %rd96;
	shl.b64 	%rd101, %rd100, 2;
	add.s64 	%rd102, %rd4, %rd101;
	ld.global.f32 	%f49, [%rd102+8];
	mul.wide.s32 	%rd103, %r91, 4;
	add.s64 	%rd104, %rd4, %rd103;
	st.global.f32 	[%rd104], %f49;
	add.s64 	%rd106, %rd104, %rd105;
	ld.global.f32 	%f50, [%rd106];
	add.s64 	%rd108, %rd106, %rd107;
	st.global.f32 	[%rd108], %f50;
	add.s32 	%r20, %r91, 1;
	setp.lt.s32 	%p9, %r20, %r3;
	setp.le.s32 	%p10, %r91, %r26;
	and.pred  	%p11, %p10, %p9;
	mov.u32 	%r91, %r20;
	@%p11 bra 	$L__BB3_11;
$L__BB3_12:
	bar.sync 	0;
	setp.ne.s32 	%p12, %r1, 0;
	@%p12 bra 	$L__BB3_14;
	ld.global.f32 	%f51, [%rd4+4];
	add.s32 	%r79, %r26, 2;
	mul.wide.s32 	%rd109, %r26, 4;
	add.s64 	%rd110, %rd4, %rd109;
	ld.global.f32 	%f52, [%rd110+8];
	add.f32 	%f53, %f51, %f52;
	mul.f32 	%f54, %f53, 0f3F000000;
	st.global.f32 	[%rd4], %f54;
	mul.lo.s32 	%r80, %r79, %r26;
	add.s32 	%r81, %r80, %r79;
	mul.wide.s32 	%rd111, %r81, 4;
	add.s64 	%rd112, %rd4, %rd111;
	ld.global.f32 	%f55, [%rd112+4];
	mul.wide.s32 	%rd113, %r80, 4;
	add.s64 	%rd114, %rd4, %rd113;
	ld.global.f32 	%f56, [%rd114];
	add.f32 	%f57, %f55, %f56;
	mul.f32 	%f58, %f57, 0f3F000000;
	st.global.f32 	[%rd112], %f58;
	ld.global.f32 	%f59, [%rd110];
	add.s64 	%rd115, %rd110, %rd109;
	ld.global.f32 	%f60, [%rd115+12];
	add.f32 	%f61, %f59, %f60;
	mul.f32 	%f62, %f61, 0f3F000000;
	st.global.f32 	[%rd110+4], %f62;
	add.s64 	%rd116, %rd110, %rd111;
	ld.global.f32 	%f63, [%rd116];
	add.s64 	%rd117, %rd110, %rd113;
	ld.global.f32 	%f64, [%rd117+4];
	add.f32 	%f65, %f63, %f64;
	mul.f32 	%f66, %f65, 0f3F000000;
	st.global.f32 	[%rd116+4], %f66;
$L__BB3_14:
	setp.lt.s32 	%p13, %r27, 2;
	@%p13 bra 	$L__BB3_17;
	add.s32 	%r92, %r1, 1;
	add.s32 	%r22, %r26, 2;
	shl.b32 	%r82, %r26, 1;
	add.s32 	%r23, %r2, %r82;
	cvt.s64.s32 	%rd120, %r26;
	mul.wide.s32 	%rd121, %r26, 4;
	mul.wide.s32 	%rd129, %r23, 4;
	mul.wide.s32 	%rd131, %r22, 4;
$L__BB3_16:
	mul.lo.s32 	%r83, %r92, %r22;
	mul.wide.s32 	%rd118, %r83, 4;
	add.s64 	%rd119, %rd3, %rd118;
	ld.global.f32 	%f67, [%rd119+4];
	st.global.f32 	[%rd119], %f67;
	add.s64 	%rd122, %rd119, %rd121;
	ld.global.f32 	%f68, [%rd122];
	st.global.f32 	[%rd122+4], %f68;
	cvt.s64.s32 	%rd123, %r92;
	add.s64 	%rd124, %rd123, %rd120;
	shl.b64 	%rd125, %rd124, 2;
	add.s64 	%rd126, %rd3, %rd125;
	ld.global.f32 	%f69, [%rd126+8];
	mul.wide.s32 	%rd127, %r92, 4;
	add.s64 	%rd128, %rd3, %rd127;
	st.global.f32 	[%rd128], %f69;
	add.s64 	%rd130, %rd128, %rd129;
	ld.global.f32 	%f70, [%rd130];
	add.s64 	%rd132, %rd130, %rd131;
	st.global.f32 	[%rd132], %f70;
	add.s32 	%r25, %r92, 1;
	setp.lt.s32 	%p14, %r25, %r3;
	setp.le.s32 	%p15, %r92, %r26;
	and.pred  	%p16, %p15, %p14;
	mov.u32 	%r92, %r25;
	@%p16 bra 	$L__BB3_16;
$L__BB3_17:
	setp.ne.s32 	%p17, %r1, 0;
	bar.sync 	0;
	@%p17 bra 	$L__BB3_19;
	ld.global.f32 	%f71, [%rd3+4];
	add.s32 	%r84, %r26, 2;
	mul.wide.s32 	%rd133, %r26, 4;
	add.s64 	%rd134, %rd3, %rd133;
	ld.global.f32 	%f72, [%rd134+8];
	add.f32 	%f73, %f71, %f72;
	mul.f32 	%f74, %f73, 0f3F000000;
	st.global.f32 	[%rd3], %f74;
	mul.lo.s32 	%r85, %r84, %r26;
	add.s32 	%r86, %r85, %r84;
	mul.wide.s32 	%rd135, %r86, 4;
	add.s64 	%rd136, %rd3, %rd135;
	ld.global.f32 	%f75, [%rd136+4];
	mul.wide.s32 	%rd137, %r85, 4;
	add.s64 	%rd138, %rd3, %rd137;
	ld.global.f32 	%f76, [%rd138];
	add.f32 	%f77, %f75, %f76;
	mul.f32 	%f78, %f77, 0f3F000000;
	st.global.f32 	[%rd136], %f78;
	ld.global.f32 	%f79, [%rd134];
	add.s64 	%rd139, %rd134, %rd133;
	ld.global.f32 	%f80, [%rd139+12];
	add.f32 	%f81, %f79, %f80;
	mul.f32 	%f82, %f81, 0f3F000000;
	st.global.f32 	[%rd134+4], %f82;
	add.s64 	%rd140, %rd134, %rd135;
	ld.global.f32 	%f83, [%rd140];
	add.s64 	%rd141, %rd134, %rd137;
	ld.global.f32 	%f84, [%rd141+4];
	add.f32 	%f85, %f83, %f84;
	mul.f32 	%f86, %f85, 0f3F000000;
	st.global.f32 	[%rd140+4], %f86;
$L__BB3_19:
	ret;

}
	// .globl	_Z8project3iPfS_S_i
.visible .entry _Z8project3iPfS_S_i(
	.param .u32 _Z8project3iPfS_S_i_param_0,
	.param .u64 .ptr .align 1 _Z8project3iPfS_S_i_param_1,
	.param .u64 .ptr .align 1 _Z8project3iPfS_S_i_param_2,
	.param .u64 .ptr .align 1 _Z8project3iPfS_S_i_param_3,
	.param .u32 _Z8project3iPfS_S_i_param_4
)
{
	.reg .pred 	%p<18>;
	.reg .b32 	%r<91>;
	.reg .b32 	%f<107>;
	.reg .b64 	%rd<140>;

	ld.param.u32 	%r26, [_Z8project3iPfS_S_i_param_0];
	ld.param.u64 	%rd4, [_Z8project3iPfS_S_i_param_1];
	ld.param.u64 	%rd5, [_Z8project3iPfS_S_i_param_2];
	ld.param.u64 	%rd6, [_Z8project3iPfS_S_i_param_3];
	ld.param.u32 	%r27, [_Z8project3iPfS_S_i_param_4];
	cvta.to.global.u64 	%rd1, %rd6;
	cvta.to.global.u64 	%rd2, %rd5;
	cvta.to.global.u64 	%rd3, %rd4;
	mov.u32 	%r28, %ctaid.x;
	mov.u32 	%r29, %ntid.x;
	mov.u32 	%r30, %tid.x;
	mad.lo.s32 	%r31, %r28, %r29, %r30;
	mul.lo.s32 	%r1, %r27, %r31;
	mul.lo.s32 	%r2, %r26, %r26;
	setp.ge.s32 	%p1, %r1, %r2;
	@%p1 bra 	$L__BB4_19;
	add.s32 	%r3, %r1, %r27;
	setp.lt.s32 	%p2, %r27, 1;
	@%p2 bra 	$L__BB4_8;
	cvt.rn.f32.s32 	%f2, %r26;
	mul.f32 	%f1, %f2, 0f3F000000;
	add.s32 	%r4, %r26, 2;
	min.s32 	%r5, %r3, %r2;
	add.s32 	%r32, %r1, 1;
	max.s32 	%r6, %r5, %r32;
	sub.s32 	%r33, %r6, %r1;
	and.b32  	%r7, %r33, 3;
	setp.eq.s32 	%p3, %r7, 0;
	mov.u32 	%r87, %r1;
	@%p3 bra 	$L__BB4_5;
	neg.s32 	%r85, %r7;
	mov.u32 	%r87, %r1;
$L__BB4_4:
	.pragma "nounroll";
	div.s32 	%r34, %r87, %r26;
	mul.lo.s32 	%r35, %r34, %r26;
	sub.s32 	%r36, %r87, %r35;
	mad.lo.s32 	%r37, %r4, %r34, %r4;
	cvt.s64.s32 	%rd7, %r37;
	cvt.s64.s32 	%rd8, %r36;
	add.s64 	%rd9, %rd8, %rd7;
	shl.b64 	%rd10, %rd9, 2;
	add.s64 	%rd11, %rd1, %rd10;
	ld.global.f32 	%f3, [%rd11+8];
	add.s32 	%r38, %r37, %r36;
	mul.wide.s32 	%rd12, %r38, 4;
	add.s64 	%rd13, %rd1, %rd12;
	ld.global.f32 	%f4, [%rd13];
	sub.f32 	%f5, %f3, %f4;
	mul.f32 	%f6, %f1, %f5;
	add.s64 	%rd14, %rd3, %rd12;
	ld.global.f32 	%f7, [%rd14+4];
	sub.f32 	%f8, %f7, %f6;
	st.global.f32 	[%rd14+4], %f8;
	add.s32 	%r39, %r37, %r4;
	cvt.s64.s32 	%rd15, %r39;
	add.s64 	%rd16, %rd8, %rd15;
	shl.b64 	%rd17, %rd16, 2;
	add.s64 	%rd18, %rd1, %rd17;
	ld.global.f32 	%f9, [%rd18+4];
	shl.b32 	%r40, %r4, 1;
	sub.s32 	%r41, %r39, %r40;
	cvt.s64.s32 	%rd19, %r41;
	add.s64 	%rd20, %rd8, %rd19;
	shl.b64 	%rd21, %rd20, 2;
	add.s64 	%rd22, %rd1, %rd21;
	ld.global.f32 	%f10, [%rd22+4];
	sub.f32 	%f11, %f9, %f10;
	mul.f32 	%f12, %f1, %f11;
	add.s64 	%rd23, %rd2, %rd12;
	ld.global.f32 	%f13, [%rd23+4];
	sub.f32 	%f14, %f13, %f12;
	st.global.f32 	[%rd23+4], %f14;
	add.s32 	%r87, %r87, 1;
	add.s32 	%r85, %r85, 1;
	setp.ne.s32 	%p4, %r85, 0;
	@%p4 bra 	$L__BB4_4;
$L__BB4_5:
	sub.s32 	%r42, %r1, %r6;
	setp.gt.u32 	%p5, %r42, -4;
	@%p5 bra 	$L__BB4_8;
	shl.b32 	%r49, %r4, 1;
$L__BB4_7:
	div.s32 	%r43, %r87, %r26;
	mul.lo.s32 	%r44, %r43, %r26;
	sub.s32 	%r45, %r87, %r44;
	mad.lo.s32 	%r46, %r4, %r43, %r4;
	cvt.s64.s32 	%rd24, %r46;
	cvt.s64.s32 	%rd25, %r45;
	add.s64 	%rd26, %rd25, %rd24;
	shl.b64 	%rd27, %rd26, 2;
	add.s64 	%rd28, %rd1, %rd27;
	ld.global.f32 	%f15, [%rd28+8];
	add.s32 	%r47, %r46, %r45;
	mul.wide.s32 	%rd29, %r47, 4;
	add.s64 	%rd30, %rd1, %rd29;
	ld.global.f32 	%f16, [%rd30];
	sub.f32 	%f17, %f15, %f16;
	mul.f32 	%f18, %f1, %f17;
	add.s64 	%rd31, %rd3, %rd29;
	ld.global.f32 	%f19, [%rd31+4];
	sub.f32 	%f20, %f19, %f18;
	st.global.f32 	[%rd31+4], %f20;
	add.s32 	%r48, %r46, %r4;
	cvt.s64.s32 	%rd32, %r48;
	add.s64 	%rd33, %rd25, %rd32;
	shl.b64 	%rd34, %rd33, 2;
	add.s64 	%rd35, %rd1, %rd34;
	ld.global.f32 	%f21, [%rd35+4];
	sub.s32 	%r50, %r48, %r49;
	cvt.s64.s32 	%rd36, %r50;
	add.s64 	%rd37, %rd25, %rd36;
	shl.b64 	%rd38, %rd37, 2;
	add.s64 	%rd39, %rd1, %rd38;
	ld.global.f32 	%f22, [%rd39+4];
	sub.f32 	%f23, %f21, %f22;
	mul.f32 	%f24, %f1, %f23;
	add.s64 	%rd40, %rd2, %rd29;
	ld.global.f32 	%f25, [%rd40+4];
	sub.f32 	%f26, %f25, %f24;
	st.global.f32 	[%rd40+4], %f26;
	add.s32 	%r51, %r87, 1;
	div.s32 	%r52, %r51, %r26;
	mul.lo.s32 	%r53, %r52, %r26;
	sub.s32 	%r54, %r51, %r53;
	mad.lo.s32 	%r55, %r4, %r52, %r4;
	cvt.s64.s32 	%rd41, %r55;
	cvt.s64.s32 	%rd42, %r54;
	add.s64 	%rd43, %rd42, %rd41;
	shl.b64 	%rd44, %rd43, 2;
	add.s64 	%rd45, %rd1, %rd44;
	ld.global.f32 	%f27, [%rd45+8];
	add.s32 	%r56, %r55, %r54;
	mul.wide.s32 	%rd46, %r56, 4;
	add.s64 	%rd47, %rd1, %rd46;
	ld.global.f32 	%f28, [%rd47];
	sub.f32 	%f29, %f27, %f28;
	mul.f32 	%f30, %f1, %f29;
	add.s64 	%rd48, %rd3, %rd46;
	ld.global.f32 	%f31, [%rd48+4];
	sub.f32 	%f32, %f31, %f30;
	st.global.f32 	[%rd48+4], %f32;
	add.s32 	%r57, %r55, %r4;
	cvt.s64.s32 	%rd49, %r57;
	add.s64 	%rd50, %rd42, %rd49;
	shl.b64 	%rd51, %rd50, 2;
	add.s64 	%rd52, %rd1, %rd51;
	ld.global.f32 	%f33, [%rd52+4];
	sub.s32 	%r58, %r57, %r49;
	cvt.s64.s32 	%rd53, %r58;
	add.s64 	%rd54, %rd42, %rd53;
	shl.b64 	%rd55, %rd54, 2;
	add.s64 	%rd56, %rd1, %rd55;
	ld.global.f32 	%f34, [%rd56+4];
	sub.f32 	%f35, %f33, %f34;
	mul.f32 	%f36, %f1, %f35;
	add.s64 	%rd57, %rd2, %rd46;
	ld.global.f32 	%f37, [%rd57+4];
	sub.f32 	%f38, %f37, %f36;
	st.global.f32 	[%rd57+4], %f38;
	add.s32 	%r59, %r87, 2;
	div.s32 	%r60, %r59, %r26;
	mul.lo.s32 	%r61, %r60, %r26;
	sub.s32 	%r62, %r59, %r61;
	mad.lo.s32 	%r63, %r4, %r60, %r4;
	cvt.s64.s32 	%rd58, %r63;
	cvt.s64.s32 	%rd59, %r62;
	add.s64 	%rd60, %rd59, %rd58;
	shl.b64 	%rd61, %rd60, 2;
	add.s64 	%rd62, %rd1, %rd61;
	ld.global.f32 	%f39, [%rd62+8];
	add.s32 	%r64, %r63, %r62;
	mul.wide.s32 	%rd63, %r64, 4;
	add.s64 	%rd64, %rd1, %rd63;
	ld.global.f32 	%f40, [%rd64];
	sub.f32 	%f41, %f39, %f40;
	mul.f32 	%f42, %f1, %f41;
	add.s64 	%rd65, %rd3, %rd63;
	ld.global.f32 	%f43, [%rd65+4];
	sub.f32 	%f44, %f43, %f42;
	st.global.f32 	[%rd65+4], %f44;
	add.s32 	%r65, %r63, %r4;
	cvt.s64.s32 	%rd66, %r65;
	add.s64 	%rd67, %rd59, %rd66;
	shl.b64 	%rd68, %rd67, 2;
	add.s64 	%rd69, %rd1, %rd68;
	ld.global.f32 	%f45, [%rd69+4];
	sub.s32 	%r66, %r65, %r49;
	cvt.s64.s32 	%rd70, %r66;
	add.s64 	%rd71, %rd59, %rd70;
	shl.b64 	%rd72, %rd71, 2;
	add.s64 	%rd73, %rd1, %rd72;
	ld.global.f32 	%f46, [%rd73+4];
	sub.f32 	%f47, %f45, %f46;
	mul.f32 	%f48, %f1, %f47;
	add.s64 	%rd74, %rd2, %rd63;
	ld.global.f32 	%f49, [%rd74+4];
	sub.f32 	%f50, %f49, %f48;
	st.global.f32 	[%rd74+4], %f50;
	add.s32 	%r67, %r87, 3;
	div.s32 	%r68, %r67, %r26;
	mul.lo.s32 	%r69, %r68, %r26;
	sub.s32 	%r70, %r67, %r69;
	mad.lo.s32 	%r71, %r4, %r68, %r4;
	cvt.s64.s32 	%rd75, %r71;
	cvt.s64.s32 	%rd76, %r70;
	add.s64 	%rd77, %rd76, %rd75;
	shl.b64 	%rd78, %rd77, 2;
	add.s64 	%rd79, %rd1, %rd78;
	ld.global.f32 	%f51, [%rd79+8];
	add.s32 	%r72, %r71, %r70;
	mul.wide.s32 	%rd80, %r72, 4;
	add.s64 	%rd81, %rd1, %rd80;
	ld.global.f32 	%f52, [%rd81];
	sub.f32 	%f53, %f51, %f52;
	mul.f32 	%f54, %f1, %f53;
	add.s64 	%rd82, %rd3, %rd80;
	ld.global.f32 	%f55, [%rd82+4];
	sub.f32 	%f56, %f55, %f54;
	st.global.f32 	[%rd82+4], %f56;
	add.s32 	%r73, %r71, %r4;
	cvt.s64.s32 	%rd83, %r73;
	add.s64 	%rd84, %rd76, %rd83;
	shl.b64 	%rd85, %rd84, 2;
	add.s64 	%rd86, %rd1, %rd85;
	ld.global.f32 	%f57, [%rd86+4];
	sub.s32 	%r74, %r73, %r49;
	cvt.s64.s32 	%rd87, %r74;
	add.s64 	%rd88, %rd76, %rd87;
	shl.b64 	%rd89, %rd88, 2;
	add.s64 	%rd90, %rd1, %rd89;
	ld.global.f32 	%f58, [%rd90+4];
	sub.f32 	%f59, %f57, %f58;
	mul.f32 	%f60, %f1, %f59;
	add.s64 	%rd91, %rd2, %rd80;
	ld.global.f32 	%f61, [%rd91+4];
	sub.f32 	%f62, %f61, %f60;
	st.global.f32 	[%rd91+4], %f62;
	add.s32 	%r87, %r87, 4;
	setp.lt.s32 	%p6, %r87, %r5;
	@%p6 bra 	$L__BB4_7;
$L__BB4_8:
	bar.sync 	0;
	setp.gt.s32 	%p7, %r1, %r26;
	@%p7 bra 	$L__BB4_19;
	setp.lt.s32 	%p8, %r27, 2;
	@%p8 bra 	$L__BB4_12;
	add.s32 	%r89, %r1, 1;
	add.s32 	%r17, %r26, 2;
	shl.b32 	%r75, %r26, 1;
	add.s32 	%r18, %r2, %r75;
	cvt.s64.s32 	%rd94, %r26;
	mul.wide.s32 	%rd95, %r26, 4;
	mul.wide.s32 	%rd103, %r18, 4;
	mul.wide.s32 	%rd105, %r17, 4;
$L__BB4_11:
	mul.lo.s32 	%r76, %r89, %r17;
	mul.wide.s32 	%rd92, %r76, 4;
	add.s64 	%rd93, %rd3, %rd92;
	ld.global.f32 	%f63, [%rd93+4];
	neg.f32 	%f64, %f63;
	st.global.f32 	[%rd93], %f64;
	add.s64 	%rd96, %rd93, %rd95;
	ld.global.f32 	%f65, [%rd96];
	neg.f32 	%f66, %f65;
	st.global.f32 	[%rd96+4], %f66;
	cvt.s64.s32 	%rd97, %r89;
	add.s64 	%rd98, %rd97, %rd94;
	shl.b64 	%rd99, %rd98, 2;
	add.s64 	%rd100, %rd3, %rd99;
	ld.global.f32 	%f67, [%rd100+8];
	mul.wide.s32 	%rd101, %r89, 4;
	add.s64 	%rd102, %rd3, %rd101;
	st.global.f32 	[%rd102], %f67;
	add.s64 	%rd104, %rd102, %rd103;
	ld.global.f32 	%f68, [%rd104];
	add.s64 	%rd106, %rd104, %rd105;
	st.global.f32 	[%rd106], %f68;
	add.s32 	%r20, %r89, 1;
	setp.lt.s32 	%p9, %r20, %r3;
	setp.le.s32 	%p10, %r89, %r26;
	and.pred  	%p11, %p10, %p9;
	mov.u32 	%r89, %r20;
	@%p11 bra 	$L__BB4_11;
$L__BB4_12:
	bar.sync 	0;
	setp.ne.s32 	%p12, %r1, 0;
	@%p12 bra 	$L__BB4_14;
	ld.global.f32 	%f69, [%rd3+4];
	add.s32 	%r77, %r26, 2;
	mul.wide.s32 	%rd107, %r26, 4;
	add.s64 	%rd108, %rd3, %rd107;
	ld.global.f32 	%f70, [%rd108+8];
	add.f32 	%f71, %f69, %f70;
	mul.f32 	%f72, %f71, 0f3F000000;
	st.global.f32 	[%rd3], %f72;
	mul.lo.s32 	%r78, %r77, %r26;
	add.s32 	%r79, %r78, %r77;
	mul.wide.s32 	%rd109, %r79, 4;
	add.s64 	%rd110, %rd3, %rd109;
	ld.global.f32 	%f73, [%rd110+4];
	mul.wide.s32 	%rd111, %r78, 4;
	add.s64 	%rd112, %rd3, %rd111;
	ld.global.f32 	%f74, [%rd112];
	add.f32 	%f75, %f73, %f74;
	mul.f32 	%f76, %f75, 0f3F000000;
	st.global.f32 	[%rd110], %f76;
	ld.global.f32 	%f77, [%rd108];
	add.s64 	%rd113, %rd108, %rd107;
	ld.global.f32 	%f78, [%rd113+12];
	add.f32 	%f79, %f77, %f78;
	mul.f32 	%f80, %f79, 0f3F000000;
	st.global.f32 	[%rd108+4], %f80;
	add.s64 	%rd114, %rd108, %rd109;
	ld.global.f32 	%f81, [%rd114];
	add.s64 	%rd115, %rd108, %rd111;
	ld.global.f32 	%f82, [%rd115+4];
	add.f32 	%f83, %f81, %f82;
	mul.f32 	%f84, %f83, 0f3F000000;
	st.global.f32 	[%rd114+4], %f84;
$L__BB4_14:
	setp.lt.s32 	%p13, %r27, 2;
	@%p13 bra 	$L__BB4_17;
	add.s32 	%r90, %r1, 1;
	add.s32 	%r22, %r26, 2;
	shl.b32 	%r80, %r26, 1;
	add.s32 	%r23, %r2, %r80;
	cvt.s64.s32 	%rd118, %r26;
	mul.wide.s32 	%rd119, %r26, 4;
	mul.wide.s32 	%rd127, %r23, 4;
	mul.wide.s32 	%rd129, %r22, 4;
$L__BB4_16:
	mul.lo.s32 	%r81, %r90, %r22;
	mul.wide.s32 	%rd116, %r81, 4;
	add.s64 	%rd117, %rd2, %rd116;
	ld.global.f32 	%f85, [%rd117+4];
	st.global.f32 	[%rd117], %f85;
	add.s64 	%rd120, %rd117, %rd119;
	ld.global.f32 	%f86, [%rd120];
	st.global.f32 	[%rd120+4], %f86;
	cvt.s64.s32 	%rd121, %r90;
	add.s64 	%rd122, %rd121, %rd118;
	shl.b64 	%rd123, %rd122, 2;
	add.s64 	%rd124, %rd2, %rd123;
	ld.global.f32 	%f87, [%rd124+8];
	neg.f32 	%f88, %f87;
	mul.wide.s32 	%rd125, %r90, 4;
	add.s64 	%rd126, %rd2, %rd125;
	st.global.f32 	[%rd126], %f88;
	add.s64 	%rd128, %rd126, %rd127;
	ld.global.f32 	%f89, [%rd128];
	neg.f32 	%f90, %f89;
	add.s64 	%rd130, %rd128, %rd129;
	st.global.f32 	[%rd130], %f90;
	add.s32 	%r25, %r90, 1;
	setp.lt.s32 	%p14, %r25, %r3;
	setp.le.s32 	%p15, %r90, %r26;
	and.pred  	%p16, %p15, %p14;
	mov.u32 	%r90, %r25;
	@%p16 bra 	$L__BB4_16;
$L__BB4_17:
	setp.ne.s32 	%p17, %r1, 0;
	bar.sync 	0;
	@%p17 bra 	$L__BB4_19;
	ld.global.f32 	%f91, [%rd2+4];
	add.s32 	%r82, %r26, 2;
	mul.wide.s32 	%rd131, %r26, 4;
	add.s64 	%rd132, %rd2, %rd131;
	ld.global.f32 	%f92, [%rd132+8];
	add.f32 	%f93, %f91, %f92;
	mul.f32 	%f94, %f93, 0f3F000000;
	st.global.f32 	[%rd2], %f94;
	mul.lo.s32 	%r83, %r82, %r26;
	add.s32 	%r84, %r83, %r82;
	mul.wide.s32 	%rd133, %r84, 4;
	add.s64 	%rd134, %rd2, %rd133;
	ld.global.f32 	%f95, [%rd134+4];
	mul.wide.s32 	%rd135, %r83, 4;
	add.s64 	%rd136, %rd2, %rd135;
	ld.global.f32 	%f96, [%rd136];
	add.f32 	%f97, %f95, %f96;
	mul.f32 	%f98, %f97, 0f3F000000;
	st.global.f32 	[%rd134], %f98;
	ld.global.f32 	%f99, [%rd132];
	add.s64 	%rd137, %rd132, %rd131;
	ld.global.f32 	%f100, [%rd137+12];
	add.f32 	%f101, %f99, %f100;
	mul.f32 	%f102, %f101, 0f3F000000;
	st.global.f32 	[%rd132+4], %f102;
	add.s64 	%rd138, %rd132, %rd133;
	ld.global.f32 	%f103, [%rd138];
	add.s64 	%rd139, %rd132, %rd135;
	ld.global.f32 	%f104, [%rd139+4];
	add.f32 	%f105, %f103, %f104;
	mul.f32 	%f106, %f105, 0f3F000000;
	st.global.f32 	[%rd138+4], %f106;
$L__BB4_19:
	ret;

}


// ===== COMPILED SASS (sm_100) =====

	.target	sm_100

	.elftype	@"ET_EXEC"


//--------------------- .note.nv.tkinfo           --------------------------
	.section	.note.nv.tkinfo,"",@"SHT_NOTE"
	.sectionflags	@"SHF_NOTE_NV_TKINFO"
	.tkinfo
        /*0018*/ 	.word	0x00000002
        /*0030*/ 	.string	""
        /*0030*/ 	.string	"ptxas"
        /*0030*/ 	.string	"Cuda compilation tools, release 13.0, V13.0.88"
        /*0030*/ 	.string	"Build cuda_13.0.r13.0/compiler.36424714_0"
        /*0030*/ 	.string	"-arch sm_100 -m 64 "



//--------------------- .note.nv.cuinfo           --------------------------
	.section	.note.nv.cuinfo,"",@"SHT_NOTE"
	.sectionflags	@"SHF_NOTE_NV_CUINFO"
        /*0018*/ 	.short	0x0002
        /*001a*/ 	.short	0x0064
        /*001c*/ 	.short	0x0082
	.zero		2


//--------------------- .nv.info                  --------------------------
	.section	.nv.info,"",@"SHT_CUDA_INFO"
	.align	4


	//----- nvinfo : EIATTR_REGCOUNT
	.align		4
        /*0000*/ 	.byte	0x04, 0x2f
        /*0002*/ 	.short	(.L_1 - .L_0)
	.align		4
.L_0:
        /*0004*/ 	.word	index@(_Z10add_sourcePfS_fi)
        /*0008*/ 	.word	0x0000000a


	//----- nvinfo : EIATTR_FRAME_SIZE
	.align		4
.L_1:
        /*000c*/ 	.byte	0x04, 0x11
        /*000e*/ 	.short	(.L_3 - .L_2)
	.align		4
.L_2:
        /*0010*/ 	.word	index@(_Z10add_sourcePfS_fi)
        /*0014*/ 	.word	0x00000000


	//----- nvinfo : EIATTR_REGCOUNT
	.align		4
.L_3:
        /*0018*/ 	.byte	0x04, 0x2f
        /*001a*/ 	.short	(.L_5 - .L_4)
	.align		4
.L_4:
        /*001c*/ 	.word	index@(_Z9lin_solveiiPfS_ffi)
        /*0020*/ 	.word	0x00000020


	//----- nvinfo : EIATTR_FRAME_SIZE
	.align		4
.L_5:
        /*0024*/ 	.byte	0x04, 0x11
        /*0026*/ 	.short	(.L_7 - .L_6)
	.align		4
.L_6:
        /*0028*/ 	.word	index@($__internal_1_$__cuda_sm3x_div_rn_noftz_f32_slowpath)
        /*002c*/ 	.word	0x00000000


	//----- nvinfo : EIATTR_FRAME_SIZE
	.align		4
.L_7:
        /*0030*/ 	.byte	0x04, 0x11
        /*0032*/ 	.short	(.L_9 - .L_8)
	.align		4
.L_8:
        /*0034*/ 	.word	index@(_Z9lin_solveiiPfS_ffi)
        /*0038*/ 	.word	0x00000000


	//----- nvinfo : EIATTR_REGCOUNT
	.align		4
.L_9:
        /*003c*/ 	.byte	0x04, 0x2f
        /*003e*/ 	.short	(.L_11 - .L_10)
	.align		4
.L_10:
        /*0040*/ 	.word	index@(_Z6advectiiPfS_S_S_fi)
        /*0044*/ 	.word	0x00000020


	//----- nvinfo : EIATTR_FRAME_SIZE
	.align		4
.L_11:
        /*0048*/ 	.byte	0x04, 0x11
        /*004a*/ 	.short	(.L_13 - .L_12)
	.align		4
.L_12:
        /*004c*/ 	.word	index@(_Z6advectiiPfS_S_S_fi)
        /*0050*/ 	.word	0x00000000


	//----- nvinfo : EIATTR_REGCOUNT
	.align		4
.L_13:
        /*0054*/ 	.byte	0x04, 0x2f
        /*0056*/ 	.short	(.L_15 - .L_14)
	.align		4
.L_14:
        /*0058*/ 	.word	index@(_Z8project1iPfS_S_S_i)
        /*005c*/ 	.word	0x00000020


	//----- nvinfo : EIATTR_FRAME_SIZE
	.align		4
.L_15:
        /*0060*/ 	.byte	0x04, 0x11
        /*0062*/ 	.short	(.L_17 - .L_16)
	.align		4
.L_16:
        /*0064*/ 	.word	index@($__internal_0_$__cuda_sm3x_div_rn_noftz_f32_slowpath)
        /*0068*/ 	.word	0x00000000


	//----- nvinfo : EIATTR_FRAME_SIZE
	.align		4
.L_17:
        /*006c*/ 	.byte	0x04, 0x11
        /*006e*/ 	.short	(.L_19 - .L_18)
	.align		4
.L_18:
        /*0070*/ 	.word	index@(_Z8project1iPfS_S_S_i)
        /*0074*/ 	.word	0x00000000


	//----- nvinfo : EIATTR_REGCOUNT
	.align		4
.L_19:
        /*0078*/ 	.byte	0x04, 0x2f
        /*007a*/ 	.short	(.L_21 - .L_20)
	.align		4
.L_20:
        /*007c*/ 	.word	index@(_Z8project3iPfS_S_i)
        /*0080*/ 	.word	0x00000020


	//----- nvinfo : EIATTR_FRAME_SIZE
	.align		4
.L_21:
        /*0084*/ 	.byte	0x04, 0x11
        /*0086*/ 	.short	(.L_23 - .L_22)
	.align		4
.L_22:
        /*0088*/ 	.word	index@(_Z8project3iPfS_S_i)
        /*008c*/ 	.word	0x00000000


	//----- nvinfo : EIATTR_MIN_STACK_SIZE
	.align		4
.L_23:
        /*0090*/ 	.byte	0x04, 0x12
        /*0092*/ 	.short	(.L_25 - .L_24)
	.align		4
.L_24:
        /*0094*/ 	.word	index@(_Z8project3iPfS_S_i)
        /*0098*/ 	.word	0x00000000


	//----- nvinfo : EIATTR_MIN_STACK_SIZE
	.align		4
.L_25:
        /*009c*/ 	.byte	0x04, 0x12
        /*009e*/ 	.short	(.L_27 - .L_26)
	.align		4
.L_26:
        /*00a0*/ 	.word	index@(_Z8project1iPfS_S_S_i)
        /*00a4*/ 	.word	0x00000000


	//----- nvinfo : EIATTR_MIN_STACK_SIZE
	.align		4
.L_27:
        /*00a8*/ 	.byte	0x04, 0x12
        /*00aa*/ 	.short	(.L_29 - .L_28)
	.align		4
.L_28:
        /*00ac*/ 	.word	index@(_Z6advectiiPfS_S_S_fi)
        /*00b0*/ 	.word	0x00000000


	//----- nvinfo : EIATTR_MIN_STACK_SIZE
	.align		4
.L_29:
        /*00b4*/ 	.byte	0x04, 0x12
        /*00b6*/ 	.short	(.L_31 - .L_30)
	.align		4
.L_30:
        /*00b8*/ 	.word	index@(_Z9lin_solveiiPfS_ffi)
        /*00bc*/ 	.word	0x00000000


	//----- nvinfo : EIATTR_MIN_STACK_SIZE
	.align		4
.L_31:
        /*00c0*/ 	.byte	0x04, 0x12
        /*00c2*/ 	.short	(.L_33 - .L_32)
	.align		4
.L_32:
        /*00c4*/ 	.word	index@(_Z10add_sourcePfS_fi)
        /*00c8*/ 	.word	0x00000000
.L_33:


//--------------------- .nv.compat                --------------------------
	.section	.nv.compat,"",@"SHT_CUDA_COMPAT_INFO"
	.align	4
        /*0000*/ 	.byte	0x02, 0x09, 0x00, 0x00, 0x02, 0x02, 0x01, 0x00, 0x02, 0x05, 0x05, 0x00, 0x03, 0x07, 0x01, 0x01
        /*0010*/ 	.byte	0x02, 0x03, 0x00, 0x00, 0x02, 0x06, 0x01, 0x00, 0x04, 0x0b, 0x08, 0x00, 0x01, 0x00, 0x00, 0x00
        /*0020*/ 	.byte	0x00, 0x00, 0x00, 0x00


//--------------------- .nv.info._Z8project3iPfS_S_i --------------------------
	.section	.nv.info._Z8project3iPfS_S_i,"",@"SHT_CUDA_INFO"
	.sectionflags	@""
	.align	4


	//----- nvinfo : EIATTR_CUDA_API_VERSION
	.align		4
        /*0000*/ 	.byte	0x04, 0x37
        /*0002*/ 	.short	(.L_35 - .L_34)
.L_34:
        /*0004*/ 	.word	0x00000082


	//----- nvinfo : EIATTR_KPARAM_INFO
	.align		4
.L_35:
        /*0008*/ 	.byte	0x04, 0x17
        /*000a*/ 	.short	(.L_37 - .L_36)
.L_36:
        /*000c*/ 	.word	0x00000000
        /*0010*/ 	.short	0x0004
        /*0012*/ 	.short	0x0020
        /*0014*/ 	.byte	0x00, 0xf0, 0x11, 0x00


	//----- nvinfo : EIATTR_KPARAM_INFO
	.align		4
.L_37:
        /*0018*/ 	.byte	0x04, 0x17
        /*001a*/ 	.short	(.L_39 - .L_38)
.L_38:
        /*001c*/ 	.word	0x00000000
        /*0020*/ 	.short	0x0003
        /*0022*/ 	.short	0x0018
        /*0024*/ 	.byte	0x00, 0xf5, 0x21, 0x00


	//----- nvinfo : EIATTR_KPARAM_INFO
	.align		4
.L_39:
        /*0028*/ 	.byte	0x04, 0x17
        /*002a*/ 	.short	(.L_41 - .L_40)
.L_40:
        /*002c*/ 	.word	0x00000000
        /*0030*/ 	.short	0x0002
        /*0032*/ 	.short	0x0010
        /*0034*/ 	.byte	0x00, 0xf5, 0x21, 0x00


	//----- nvinfo : EIATTR_KPARAM_INFO
	.align		4
.L_41:
        /*0038*/ 	.byte	0x04, 0x17
        /*003a*/ 	.short	(.L_43 - .L_42)
.L_42:
        /*003c*/ 	.word	0x00000000
        /*0040*/ 	.short	0x0001
        /*0042*/ 	.short	0x0008
        /*0044*/ 	.byte	0x00, 0xf5, 0x21, 0x00


	//----- nvinfo : EIATTR_KPARAM_INFO
	.align		4
.L_43:
        /*0048*/ 	.byte	0x04, 0x17
        /*004a*/ 	.short	(.L_45 - .L_44)
.L_44:
        /*004c*/ 	.word	0x00000000
        /*0050*/ 	.short	0x0000
        /*0052*/ 	.short	0x0000
        /*0054*/ 	.byte	0x00, 0xf0, 0x11, 0x00


	//----- nvinfo : EIATTR_SPARSE_MMA_MASK
	.align		4
.L_45:
        /*0058*/ 	.byte	0x03, 0x50
        /*005a*/ 	.short	0x0000


	//----- nvinfo : EIATTR_MAXREG_COUNT
	.align		4
        /*005c*/ 	.byte	0x03, 0x1b
        /*005e*/ 	.short	0x00ff


	//----- nvinfo : EIATTR_NUM_BARRIERS
	.align		4
        /*0060*/ 	.byte	0x02, 0x4c
        /*0062*/ 	.byte	0x01
	.zero		1


	//----- nvinfo : EIATTR_MERCURY_ISA_VERSION
	.align		4
        /*0064*/ 	.byte	0x03, 0x5f
        /*0066*/ 	.short	0x0101


	//----- nvinfo : EIATTR_VRC_CTA_INIT_COUNT
	.align		4
        /*0068*/ 	.byte	0x02, 0x4a
	.zero		1
	.zero		1


	//----- nvinfo : EIATTR_EXIT_INSTR_OFFSETS
	.align		4
        /*006c*/ 	.byte	0x04, 0x1c
        /*006e*/ 	.short	(.L_47 - .L_46)


	//   ....[0]....
.L_46:
        /*0070*/ 	.word	0x000000b0


	//   ....[1]....
        /*0074*/ 	.word	0x00001490


	//   ....[2]....
        /*0078*/ 	.word	0x00001b70


	//   ....[3]....
        /*007c*/ 	.word	0x00001d70


	//----- nvinfo : EIATTR_CRS_STACK_SIZE
	.align		4
.L_47:
        /*0080*/ 	.byte	0x04, 0x1e
        /*0082*/ 	.short	(.L_49 - .L_48)
.L_48:
        /*0084*/ 	.word	0x00000000


	//----- nvinfo : EIATTR_CBANK_PARAM_SIZE
	.align		4
.L_49:
        /*0088*/ 	.byte	0x03, 0x19
        /*008a*/ 	.short	0x0024


	//----- nvinfo : EIATTR_PARAM_CBANK
	.align		4
        /*008c*/ 	.byte	0x04, 0x0a
        /*008e*/ 	.short	(.L_51 - .L_50)
	.align		4
.L_50:
        /*0090*/ 	.word	index@(.nv.constant0._Z8project3iPfS_S_i)
        /*0094*/ 	.short	0x0380
        /*0096*/ 	.short	0x0024


	//----- nvinfo : EIATTR_SW_WAR
	.align		4
.L_51:
        /*0098*/ 	.byte	0x04, 0x36
        /*009a*/ 	.short	(.L_53 - .L_52)
.L_52:
        /*009c*/ 	.word	0x00000008
.L_53:


//--------------------- .nv.info._Z8project1iPfS_S_S_i --------------------------
	.section	.nv.info._Z8project1iPfS_S_S_i,"",@"SHT_CUDA_INFO"
	.sectionflags	@""
	.align	4


	//----- nvinfo : EIATTR_CUDA_API_VERSION
	.align		4
        /*0000*/ 	.byte	0x04, 0x37
        /*0002*/ 	.short	(.L_55 - .L_54)
.L_54:
        /*0004*/ 	.word	0x00000082


	//----- nvinfo : EIATTR_KPARAM_INFO
	.align		4
.L_55:
        /*0008*/ 	.byte	0x04, 0x17
        /*000a*/ 	.short	(.L_57 - .L_56)
.L_56:
        /*000c*/ 	.word	0x00000000
        /*0010*/ 	.short	0x0005
        /*0012*/ 	.short	0x0028
        /*0014*/ 	.byte	0x00, 0xf0, 0x11, 0x00


	//----- nvinfo : EIATTR_KPARAM_INFO
	.align		4
.L_57:
        /*0018*/ 	.byte	0x04, 0x17
        /*001a*/ 	.short	(.L_59 - .L_58)
.L_58:
        /*001c*/ 	.word	0x00000000
        /*0020*/ 	.short	0x0004
        /*0022*/ 	.short	0x0020
        /*0024*/ 	.byte	0x00, 0xf5, 0x21, 0x00


	//----- nvinfo : EIATTR_KPARAM_INFO
	.align		4
.L_59:
        /*0028*/ 	.byte	0x04, 0x17
        /*002a*/ 	.short	(.L_61 - .L_60)
.L_60:
        /*002c*/ 	.word	0x00000000
        /*0030*/ 	.short	0x0003
        /*0032*/ 	.short	0x0018
        /*0034*/ 	.byte	0x00, 0xf5, 0x21, 0x00


	//----- nvinfo : EIATTR_KPARAM_INFO
	.align		4
.L_61:
        /*0038*/ 	.byte	0x04, 0x17
        /*003a*/ 	.short	(.L_63 - .L_62)
.L_62:
        /*003c*/ 	.word	0x00000000
        /*0040*/ 	.short	0x0002
        /*0042*/ 	.short	0x0010
        /*0044*/ 	.byte	0x00, 0xf5, 0x21, 0x00


	//----- nvinfo : EIATTR_KPARAM_INFO
	.align		4
.L_63:
        /*0048*/ 	.byte	0x04, 0x17
        /*004a*/ 	.short	(.L_65 - .L_64)
.L_64:
        /*004c*/ 	.word	0x00000000
        /*0050*/ 	.short	0x0001
        /*0052*/ 	.short	0x0008
        /*0054*/ 	.byte	0x00, 0xf5, 0x21, 0x00


	//----- nvinfo : EIATTR_KPARAM_INFO
	.align		4
.L_65:
        /*0058*/ 	.byte	0x04, 0x17
        /*005a*/ 	.short	(.L_67 - .L_66)
.L_66:
        /*005c*/ 	.word	0x00000000
        /*0060*/ 	.short	0x0000
        /*0062*/ 	.short	0x0000
        /*0064*/ 	.byte	0x00, 0xf0, 0x11, 0x00


	//----- nvinfo : EIATTR_SPARSE_MMA_MASK
	.align		4
.L_67:
        /*0068*/ 	.byte	0x03, 0x50
        /*006a*/ 	.short	0x0000


	//----- nvinfo : EIATTR_MAXREG_COUNT
	.align		4
        /*006c*/ 	.byte	0x03, 0x1b
        /*006e*/ 	.short	0x00ff


	//----- nvinfo : EIATTR_NUM_BARRIERS
	.align		4
        /*0070*/ 	.byte	0x02, 0x4c
        /*0072*/ 	.byte	0x01
	.zero		1


	//----- nvinfo : EIATTR_MERCURY_ISA_VERSION
	.align		4
        /*0074*/ 	.byte	0x03, 0x5f
        /*0076*/ 	.short	0x0101


	//----- nvinfo : EIATTR_VRC_CTA_INIT_COUNT
	.align		4
        /*0078*/ 	.byte	0x02, 0x4a
	.zero		1
	.zero		1


	//----- nvinfo : EIATTR_EXIT_INSTR_OFFSETS
	.align		4
        /*007c*/ 	.byte	0x04, 0x1c
        /*007e*/ 	.short	(.L_69 - .L_68)


	//   ....[0]....
.L_68:
        /*0080*/ 	.word	0x000000a0


	//   ....[1]....
        /*0084*/ 	.word	0x00001990


	//   ....[2]....
        /*0088*/ 	.word	0x00002010


	//   ....[3]....
        /*008c*/ 	.word	0x00002210


	//----- nvinfo : EIATTR_CRS_STACK_SIZE
	.align		4
.L_69:
        /*0090*/ 	.byte	0x04, 0x1e
        /*0092*/ 	.short	(.L_71 - .L_70)
.L_70:
        /*0094*/ 	.word	0x00000000


	//----- nvinfo : EIATTR_CBANK_PARAM_SIZE
	.align		4
.L_71:
        /*0098*/ 	.byte	0x03, 0x19
        /*009a*/ 	.short	0x002c


	//----- nvinfo : EIATTR_PARAM_CBANK
	.align		4
        /*009c*/ 	.byte	0x04, 0x0a
        /*009e*/ 	.short	(.L_73 - .L_72)
	.align		4
.L_72:
        /*00a0*/ 	.word	index@(.nv.constant0._Z8project1iPfS_S_S_i)
        /*00a4*/ 	.short	0x0380
        /*00a6*/ 	.short	0x002c


	//----- nvinfo : EIATTR_SW_WAR
	.align		4
.L_73:
        /*00a8*/ 	.byte	0x04, 0x36
        /*00aa*/ 	.short	(.L_75 - .L_74)
.L_74:
        /*00ac*/ 	.word	0x00000008
.L_75:


//--------------------- .nv.info._Z6advectiiPfS_S_S_fi --------------------------
	.section	.nv.info._Z6advectiiPfS_S_S_fi,"",@"SHT_CUDA_INFO"
	.sectionflags	@""
	.align	4


	//----- nvinfo : EIATTR_CUDA_API_VERSION
	.align		4
        /*0000*/ 	.byte	0x04, 0x37
        /*0002*/ 	.short	(.L_77 - .L_76)
.L_76:
        /*0004*/ 	.word	0x00000082


	//----- nvinfo : EIATTR_KPARAM_INFO
	.align		4
.L_77:
        /*0008*/ 	.byte	0x04, 0x17
        /*000a*/ 	.short	(.L_79 - .L_78)
.L_78:
        /*000c*/ 	.word	0x00000000
        /*0010*/ 	.short	0x0007
        /*0012*/ 	.short	0x002c
        /*0014*/ 	.byte	0x00, 0xf0, 0x11, 0x00


	//----- nvinfo : EIATTR_KPARAM_INFO
	.align		4
.L_79:
        /*0018*/ 	.byte	0x04, 0x17
        /*001a*/ 	.short	(.L_81 - .L_80)
.L_80:
        /*001c*/ 	.word	0x00000000
        /*0020*/ 	.short	0x0006
        /*0022*/ 	.short	0x0028
        /*0024*/ 	.byte	0x00, 0xf0, 0x11, 0x00


	//----- nvinfo : EIATTR_KPARAM_INFO
	.align		4
.L_81:
        /*0028*/ 	.byte	0x04, 0x17
        /*002a*/ 	.short	(.L_83 - .L_82)
.L_82:
        /*002c*/ 	.word	0x00000000
        /*0030*/ 	.short	0x0005
        /*0032*/ 	.short	0x0020
        /*0034*/ 	.byte	0x00, 0xf5, 0x21, 0x00


	//----- nvinfo : EIATTR_KPARAM_INFO
	.align		4
.L_83:
        /*0038*/ 	.byte	0x04, 0x17
        /*003a*/ 	.short	(.L_85 - .L_84)
.L_84:
        /*003c*/ 	.word	0x00000000
        /*0040*/ 	.short	0x0004
        /*0042*/ 	.short	0x0018
        /*0044*/ 	.byte	0x00, 0xf5, 0x21, 0x00


	//----- nvinfo : EIATTR_KPARAM_INFO
	.align		4
.L_85:
        /*0048*/ 	.byte	0x04, 0x17
        /*004a*/ 	.short	(.L_87 - .L_86)
.L_86:
        /*004c*/ 	.word	0x00000000
        /*0050*/ 	.short	0x0003
        /*0052*/ 	.short	0x0010
        /*0054*/ 	.byte	0x00, 0xf5, 0x21, 0x00


	//----- nvinfo : EIATTR_KPARAM_INFO
	.align		4
.L_87:
        /*0058*/ 	.byte	0x04, 0x17
        /*005a*/ 	.short	(.L_89 - .L_88)
.L_88:
        /*005c*/ 	.word	0x00000000
        /*0060*/ 	.short	0x0002
        /*0062*/ 	.short	0x0008
        /*0064*/ 	.byte	0x00, 0xf5, 0x21, 0x00


	//----- nvinfo : EIATTR_KPARAM_INFO
	.align		4
.L_89:
        /*0068*/ 	.byte	0x04, 0x17
        /*006a*/ 	.short	(.L_91 - .L_90)
.L_90:
        /*006c*/ 	.word	0x00000000
        /*0070*/ 	.short	0x0001
        /*0072*/ 	.short	0x0004
        /*0074*/ 	.byte	0x00, 0xf0, 0x11, 0x00


	//----- nvinfo : EIATTR_KPARAM_INFO
	.align		4
.L_91:
        /*0078*/ 	.byte	0x04, 0x17
        /*007a*/ 	.short	(.L_93 - .L_92)
.L_92:
        /*007c*/ 	.word	0x00000000
        /*0080*/ 	.short	0x0000
        /*0082*/ 	.short	0x0000
        /*0084*/ 	.byte	0x00, 0xf0, 0x11, 0x00


	//----- nvinfo : EIATTR_SPARSE_MMA_MASK
	.align		4
.L_93:
        /*0088*/ 	.byte	0x03, 0x50
        /*008a*/ 	.short	0x0000


	//----- nvinfo : EIATTR_MAXREG_COUNT
	.align		4
        /*008c*/ 	.byte	0x03, 0x1b
        /*008e*/ 	.short	0x00ff


	//----- nvinfo : EIATTR_NUM_BARRIERS
	.align		4
        /*0090*/ 	.byte	0x02, 0x4c
        /*0092*/ 	.byte	0x01
	.zero		1


	//----- nvinfo : EIATTR_MERCURY_ISA_VERSION
	.align		4
        /*0094*/ 	.byte	0x03, 0x5f
        /*0096*/ 	.short	0x0101


	//----- nvinfo : EIATTR_VRC_CTA_INIT_COUNT
	.align		4
        /*0098*/ 	.byte	0x02, 0x4a
	.zero		1
	.zero		1


	//----- nvinfo : EIATTR_EXIT_INSTR_OFFSETS
	.align		4
        /*009c*/ 	.byte	0x04, 0x1c
        /*009e*/ 	.short	(.L_95 - .L_94)


	//   ....[0]....
.L_94:
        /*00a0*/ 	.word	0x000000b0


	//   ....[1]....
        /*00a4*/ 	.word	0x00001130


	//   ....[2]....
        /*00a8*/ 	.word	0x00001820


	//   ....[3]....
        /*00ac*/ 	.word	0x00001a20


	//----- nvinfo : EIATTR_CRS_STACK_SIZE
	.align		4
.L_95:
        /*00b0*/ 	.byte	0x04, 0x1e
        /*00b2*/ 	.short	(.L_97 - .L_96)
.L_96:
        /*00b4*/ 	.word	0x00000000


	//----- nvinfo : EIATTR_CBANK_PARAM_SIZE
	.align		4
.L_97:
        /*00b8*/ 	.byte	0x03, 0x19
        /*00ba*/ 	.short	0x0030


	//----- nvinfo : EIATTR_PARAM_CBANK
	.align		4
        /*00bc*/ 	.byte	0x04, 0x0a
        /*00be*/ 	.short	(.L_99 - .L_98)
	.align		4
.L_98:
        /*00c0*/ 	.word	index@(.nv.constant0._Z6advectiiPfS_S_S_fi)
        /*00c4*/ 	.short	0x0380
        /*00c6*/ 	.short	0x0030


	//----- nvinfo : EIATTR_SW_WAR
	.align		4
.L_99:
        /*00c8*/ 	.byte	0x04, 0x36
        /*00ca*/ 	.short	(.L_101 - .L_100)
.L_100:
        /*00cc*/ 	.word	0x00000008
.L_101:


//--------------------- .nv.info._Z9lin_solveiiPfS_ffi --------------------------
	.section	.nv.info._Z9lin_solveiiPfS_ffi,"",@"SHT_CUDA_INFO"
	.sectionflags	@""
	.align	4


	//----- nvinfo : EIATTR_CUDA_API_VERSION
	.align		4
        /*0000*/ 	.byte	0x04, 0x37
        /*0002*/ 	.short	(.L_103 - .L_102)
.L_102:
        /*0004*/ 	.word	0x00000082


	//----- nvinfo : EIATTR_KPARAM_INFO
	.align		4
.L_103:
        /*0008*/ 	.byte	0x04, 0x17
        /*000a*/ 	.short	(.L_105 - .L_104)
.L_104:
        /*000c*/ 	.word	0x00000000
        /*0010*/ 	.short	0x0006
        /*0012*/ 	.short	0x0020
        /*0014*/ 	.byte	0x00, 0xf0, 0x11, 0x00


	//----- nvinfo : EIATTR_KPARAM_INFO
	.align		4
.L_105:
        /*0018*/ 	.byte	0x04, 0x17
        /*001a*/ 	.short	(.L_107 - .L_106)
.L_106:
        /*001c*/ 	.word	0x00000000
        /*0020*/ 	.short	0x0005
        /*0022*/ 	.short	0x001c
        /*0024*/ 	.byte	0x00, 0xf0, 0x11, 0x00


	//----- nvinfo : EIATTR_KPARAM_INFO
	.align		4
.L_107:
        /*0028*/ 	.byte	0x04, 0x17
        /*002a*/ 	.short	(.L_109 - .L_108)
.L_108:
        /*002c*/ 	.word	0x00000000
        /*0030*/ 	.short	0x0004
        /*0032*/ 	.short	0x0018
        /*0034*/ 	.byte	0x00, 0xf0, 0x11, 0x00


	//----- nvinfo : EIATTR_KPARAM_INFO
	.align		4
.L_109:
        /*0038*/ 	.byte	0x04, 0x17
        /*003a*/ 	.short	(.L_111 - .L_110)
.L_110:
        /*003c*/ 	.word	0x00000000
        /*0040*/ 	.short	0x0003
        /*0042*/ 	.short	0x0010
        /*0044*/ 	.byte	0x00, 0xf5, 0x21, 0x00


	//----- nvinfo : EIATTR_KPARAM_INFO
	.align		4
.L_111:
        /*0048*/ 	.byte	0x04, 0x17
        /*004a*/ 	.short	(.L_113 - .L_112)
.L_112:
        /*004c*/ 	.word	0x00000000
        /*0050*/ 	.short	0x0002
        /*0052*/ 	.short	0x0008
        /*0054*/ 	.byte	0x00, 0xf5, 0x21, 0x00


	//----- nvinfo : EIATTR_KPARAM_INFO
	.align		4
.L_113:
        /*0058*/ 	.byte	0x04, 0x17
        /*005a*/ 	.short	(.L_115 - .L_114)
.L_114:
        /*005c*/ 	.word	0x00000000
        /*0060*/ 	.short	0x0001
        /*0062*/ 	.short	0x0004
        /*0064*/ 	.byte	0x00, 0xf0, 0x11, 0x00


	//----- nvinfo : EIATTR_KPARAM_INFO
	.align		4
.L_115:
        /*0068*/ 	.byte	0x04, 0x17
        /*006a*/ 	.short	(.L_117 - .L_116)
.L_116:
        /*006c*/ 	.word	0x00000000
        /*0070*/ 	.short	0x0000
        /*0072*/ 	.short	0x0000
        /*0074*/ 	.byte	0x00, 0xf0, 0x11, 0x00


	//----- nvinfo : EIATTR_SPARSE_MMA_MASK
	.align		4
.L_117:
        /*0078*/ 	.byte	0x03, 0x50
        /*007a*/ 	.short	0x0000


	//----- nvinfo : EIATTR_MAXREG_COUNT
	.align		4
        /*007c*/ 	.byte	0x03, 0x1b
        /*007e*/ 	.short	0x00ff


	//----- nvinfo : EIATTR_NUM_BARRIERS
	.align		4
        /*0080*/ 	.byte	0x02, 0x4c
        /*0082*/ 	.byte	0x01
	.zero		1


	//----- nvinfo : EIATTR_MERCURY_ISA_VERSION
	.align		4
        /*0084*/ 	.byte	0x03, 0x5f
        /*0086*/ 	.short	0x0101


	//----- nvinfo : EIATTR_VRC_CTA_INIT_COUNT
	.align		4
        /*0088*/ 	.byte	0x02, 0x4a
	.zero		1
	.zero		1


	//----- nvinfo : EIATTR_EXIT_INSTR_OFFSETS
	.align		4
        /*008c*/ 	.byte	0x04, 0x1c
        /*008e*/ 	.short	(.L_119 - .L_118)


	//   ....[0]....
.L_118:
        /*0090*/ 	.word	0x000000a0


	//   ....[1]....
        /*0094*/ 	.word	0x00002f20


	//----- nvinfo : EIATTR_CRS_STACK_SIZE
	.align		4
.L_119:
        /*0098*/ 	.byte	0x04, 0x1e
        /*009a*/ 	.short	(.L_121 - .L_120)
.L_120:
        /*009c*/ 	.word	0x00000000


	//----- nvinfo : EIATTR_CBANK_PARAM_SIZE
	.align		4
.L_121:
        /*00a0*/ 	.byte	0x03, 0x19
        /*00a2*/ 	.short	0x0024


	//----- nvinfo : EIATTR_PARAM_CBANK
	.align		4
        /*00a4*/ 	.byte	0x04, 0x0a
        /*00a6*/ 	.short	(.L_123 - .L_122)
	.align		4
.L_122:
        /*00a8*/ 	.word	index@(.nv.constant0._Z9lin_solveiiPfS_ffi)
        /*00ac*/ 	.short	0x0380
        /*00ae*/ 	.short	0x0024


	//----- nvinfo : EIATTR_SW_WAR
	.align		4
.L_123:
        /*00b0*/ 	.byte	0x04, 0x36
        /*00b2*/ 	.short	(.L_125 - .L_124)
.L_124:
        /*00b4*/ 	.word	0x00000008
.L_125:


//--------------------- .nv.info._Z10add_sourcePfS_fi --------------------------
	.section	.nv.info._Z10add_sourcePfS_fi,"",@"SHT_CUDA_INFO"
	.sectionflags	@""
	.align	4


	//----- nvinfo : EIATTR_CUDA_API_VERSION
	.align		4
        /*0000*/ 	.byte	0x04, 0x37
        /*0002*/ 	.short	(.L_127 - .L_126)
.L_126:
        /*0004*/ 	.word	0x00000082


	//----- nvinfo : EIATTR_KPARAM_INFO
	.align		4
.L_127:
        /*0008*/ 	.byte	0x04, 0x17
        /*000a*/ 	.short	(.L_129 - .L_128)
.L_128:
        /*000c*/ 	.word	0x00000000
        /*0010*/ 	.short	0x0003
        /*0012*/ 	.short	0x0014
        /*0014*/ 	.byte	0x00, 0xf0, 0x11, 0x00


	//----- nvinfo : EIATTR_KPARAM_INFO
	.align		4
.L_129:
        /*0018*/ 	.byte	0x04, 0x17
        /*001a*/ 	.short	(.L_131 - .L_130)
.L_130:
        /*001c*/ 	.word	0x00000000
        /*0020*/ 	.short	0x0002
        /*0022*/ 	.short	0x0010
        /*0024*/ 	.byte	0x00, 0xf0, 0x11, 0x00


	//----- nvinfo : EIATTR_KPARAM_INFO
	.align		4
.L_131:
        /*0028*/ 	.byte	0x04, 0x17
        /*002a*/ 	.short	(.L_133 - .L_132)
.L_132:
        /*002c*/ 	.word	0x00000000
        /*0030*/ 	.short	0x0001
        /*0032*/ 	.short	0x0008
        /*0034*/ 	.byte	0x00, 0xf5, 0x21, 0x00


	//----- nvinfo : EIATTR_KPARAM_INFO
	.align		4
.L_133:
        /*0038*/ 	.byte	0x04, 0x17
        /*003a*/ 	.short	(.L_135 - .L_134)
.L_134:
        /*003c*/ 	.word	0x00000000
        /*0040*/ 	.short	0x0000
        /*0042*/ 	.short	0x0000
        /*0044*/ 	.byte	0x00, 0xf5, 0x21, 0x00


	//----- nvinfo : EIATTR_SPARSE_MMA_MASK
	.align		4
.L_135:
        /*0048*/ 	.byte	0x03, 0x50
        /*004a*/ 	.short	0x0000


	//----- nvinfo : EIATTR_MAXREG_COUNT
	.align		4
        /*004c*/ 	.byte	0x03, 0x1b
        /*004e*/ 	.short	0x00ff


	//----- nvinfo : EIATTR_MERCURY_ISA_VERSION
	.align		4
        /*0050*/ 	.byte	0x03, 0x5f
        /*0052*/ 	.short	0x0101


	//----- nvinfo : EIATTR_VRC_CTA_INIT_COUNT
	.align		4
        /*0054*/ 	.byte	0x02, 0x4a
	.zero		1
	.zero		1


	//----- nvinfo : EIATTR_EXIT_INSTR_OFFSETS
	.align		4
        /*0058*/ 	.byte	0x04, 0x1c
        /*005a*/ 	.short	(.L_137 - .L_136)


	//   ....[0]....
.L_136:
        /*005c*/ 	.word	0x00000070


	//   ....[1]....
        /*0060*/ 	.word	0x00000120


	//----- nvinfo : EIATTR_CBANK_PARAM_SIZE
	.align		4
.L_137:
        /*0064*/ 	.byte	0x03, 0x19
        /*0066*/ 	.short	0x0018


	//----- nvinfo : EIATTR_PARAM_CBANK
	.align		4
        /*0068*/ 	.byte	0x04, 0x0a
        /*006a*/ 	.short	(.L_139 - .L_138)
	.align		4
.L_138:
        /*006c*/ 	.word	index@(.nv.constant0._Z10add_sourcePfS_fi)
        /*0070*/ 	.short	0x0380
        /*0072*/ 	.short	0x0018


	//----- nvinfo : EIATTR_SW_WAR
	.align		4
.L_139:
        /*0074*/ 	.byte	0x04, 0x36
        /*0076*/ 	.short	(.L_141 - .L_140)
.L_140:
        /*0078*/ 	.word	0x00000008
.L_141:


//--------------------- .nv.callgraph             --------------------------
	.section	.nv.callgraph,"",@"SHT_CUDA_CALLGRAPH"
	.align	4
	.sectionentsize	8
	.align		4
        /*0000*/ 	.word	0x00000000
	.align		4
        /*0004*/ 	.word	0xffffffff
	.align		4
        /*0008*/ 	.word	0x00000000
	.align		4
        /*000c*/ 	.word	0xfffffffe
	.align		4
        /*0010*/ 	.word	0x00000000
	.align		4
        /*0014*/ 	.word	0xfffffffd
	.align		4
        /*0018*/ 	.word	0x00000000
	.align		4
        /*001c*/ 	.word	0xfffffffc


//--------------------- .text._Z8project3iPfS_S_i --------------------------
	.section	.text._Z8project3iPfS_S_i,"ax",@progbits
	.align	128
        .global         _Z8project3iPfS_S_i
        .type           _Z8project3iPfS_S_i,@function
        .size           _Z8project3iPfS_S_i,(.L_x_110 - _Z8project3iPfS_S_i)
        .other          _Z8project3iPfS_S_i,@"STO_CUDA_ENTRY STV_DEFAULT"
_Z8project3iPfS_S_i:
.text._Z8project3iPfS_S_i:
[----:B------:R-:W-:Y:S01]  /*0000*/  LDC R1, c[0x0][0x37c] ;  /* 0x0000df00ff017b82 */ /* 0x000fe20000000800 */
[----:B------:R-:W0:Y:S07]  /*0010*/  S2R R0, SR_TID.X ;  /* 0x0000000000007919 */ /* 0x000e2e0000002100 */
[----:B------:R-:W0:Y:S01]  /*0020*/  S2UR UR4, SR_CTAID.X ;  /* 0x00000000000479c3 */ /* 0x000e220000002500 */
[----:B------:R-:W1:Y:S01]  /*0030*/  LDCU UR5, c[0x0][0x380] ;  /* 0x00007000ff0577ac */ /* 0x000e620008000800 */
[----:B------:R-:W2:Y:S06]  /*0040*/  LDCU UR6, c[0x0][0x3a0] ;  /* 0x00007400ff0677ac */ /* 0x000eac0008000800 */
[----:B------:R-:W0:Y:S02]  /*0050*/  LDC R3, c[0x0][0x360] ;  /* 0x0000d800ff037b82 */ /* 0x000e240000000800 */
[----:B0-----:R-:W-:-:S02]  /*0060*/  IMAD R3, R3, UR4, R0 ;  /* 0x0000000403037c24 */ /* 0x001fc4000f8e0200 */
[----:B-1----:R-:W-:Y:S02]  /*0070*/  IMAD.U32 R0, RZ, RZ, UR5 ;  /* 0x00000005ff007e24 */ /* 0x002fe4000f8e00ff */
[----:B--2---:R-:W-:Y:S02]  /*0080*/  IMAD R3, R3, UR6, RZ ;  /* 0x0000000603037c24 */ /* 0x004fe4000f8e02ff */
[----:B------:R-:W-:-:S05]  /*0090*/  IMAD R5, R0, R0, RZ ;  /* 0x0000000000057224 */ /* 0x000fca00078e02ff */
[----:B------:R-:W-:-:S13]  /*00a0*/  ISETP.GE.AND P0, PT, R3, R5, PT ;  /* 0x000000050300720c */ /* 0x000fda0003f06270 */
[----:B------:R-:W-:Y:S05]  /*00b0*/  @P0 EXIT ;  /* 0x000000000000094d */ /* 0x000fea0003800000 */
[----:B------:R-:W-:Y:S02]  /*00c0*/  UISETP.GE.AND UP0, UPT, UR6, 0x1, UPT ;  /* 0x000000010600788c */ /* 0x000fe4000bf06270 */
[----:B------:R-:W-:Y:S01]  /*00d0*/  VIADD R2, R3, UR6 ;  /* 0x0000000603027c36 */ /* 0x000fe20008000000 */
[----:B------:R-:W0:Y:S06]  /*00e0*/  LDCU.64 UR4, c[0x0][0x358] ;  /* 0x00006b00ff0477ac */ /* 0x000e2c0008000a00 */
[----:B------:R-:W-:Y:S05]  /*00f0*/  BRA.U !UP0, `(.L_x_0) ;  /* 0x0000001108dc7547 */ /* 0x000fea000b800000 */
[----:B------:R-:W-:Y:S01]  /*0100*/  VIMNMX R4, PT, PT, R5, R2, PT ;  /* 0x0000000205047248 */ /* 0x000fe20003fe0100 */
[----:B------:R-:W1:Y:S01]  /*0110*/  LDCU UR11, c[0x0][0x380] ;  /* 0x00007000ff0b77ac */ /* 0x000e620008000800 */
[----:B------:R-:W-:Y:S01]  /*0120*/  I2FP.F32.S32 R8, R0 ;  /* 0x0000000000087245 */ /* 0x000fe20000201400 */
[----:B------:R-:W-:Y:S01]  /*0130*/  BSSY.RECONVERGENT B0, `(.L_x_1) ;  /* 0x0000052000007945 */ /* 0x000fe20003800200 */
[C---:B------:R-:W-:Y:S01]  /*0140*/  VIADDMNMX R6, R3.reuse, 0x1, R4, !PT ;  /* 0x0000000103067846 */ /* 0x040fe20007800104 */
[----:B------:R-:W2:Y:S01]  /*0150*/  LDCU.64 UR8, c[0x0][0x398] ;  /* 0x00007300ff0877ac */ /* 0x000ea20008000a00 */
[----:B------:R-:W-:Y:S01]  /*0160*/  MOV R11, R3 ;  /* 0x00000003000b7202 */ /* 0x000fe20000000f00 */
[----:B------:R-:W-:Y:S01]  /*0170*/  FMUL R8, R8, 0.5 ;  /* 0x3f00000008087820 */ /* 0x000fe20000400000 */
[C---:B------:R-:W-:Y:S01]  /*0180*/  IADD3 R7, PT, PT, -R3.reuse, R6, RZ ;  /* 0x0000000603077210 */ /* 0x040fe20007ffe1ff */
[----:B------:R-:W-:Y:S01]  /*0190*/  IMAD.IADD R6, R3, 0x1, -R6 ;  /* 0x0000000103067824 */ /* 0x000fe200078e0a06 */
[----:B------:R-:W3:Y:S02]  /*01a0*/  LDCU UR10, c[0x0][0x380] ;  /* 0x00007000ff0a77ac */ /* 0x000ee40008000800 */
[----:B------:R-:W-:Y:S01]  /*01b0*/  LOP3.LUT P1, R7, R7, 0x3, RZ, 0xc0, !PT ;  /* 0x0000000307077812 */ /* 0x000fe2000782c0ff */
[----:B------:R-:W4:Y:S01]  /*01c0*/  LDCU.64 UR6, c[0x0][0x398] ;  /* 0x00007300ff0677ac */ /* 0x000f220008000a00 */
[----:B------:R-:W-:Y:S01]  /*01d0*/  ISETP.GT.U32.AND P0, PT, R6, -0x4, PT ;  /* 0xfffffffc0600780c */ /* 0x000fe20003f04070 */
[----:B------:R-:W-:-:S10]  /*01e0*/  VIADD R6, R0, 0x2 ;  /* 0x0000000200067836 */ /* 0x000fd40000000000 */
[----:B-12---:R-:W-:Y:S05]  /*01f0*/  @!P1 BRA `(.L_x_2) ;  /* 0x0000000400149947 */ /* 0x006fea0003800000 */
[-C--:B------:R-:W-:Y:S02]  /*0200*/  IABS R9, R0.reuse ;  /* 0x0000000000097213 */ /* 0x080fe40000000000 */
[----:B------:R-:W-:Y:S02]  /*0210*/  IADD3 R20, PT, PT, -R7, RZ, RZ ;  /* 0x000000ff07147210 */ /* 0x000fe40007ffe1ff */
[----:B------:R-:W1:Y:S01]  /*0220*/  I2F.RP R12, R9 ;  /* 0x00000009000c7306 */ /* 0x000e620000209400 */
[----:B------:R-:W-:Y:S02]  /*0230*/  ISETP.NE.AND P1, PT, R0, RZ, PT ;  /* 0x000000ff0000720c */ /* 0x000fe40003f25270 */
[----:B------:R-:W-:-:S05]  /*0240*/  LOP3.LUT R7, RZ, R0, RZ, 0x33, !PT ;  /* 0x00000000ff077212 */ /* 0x000fca00078e33ff */
[----:B-1----:R-:W1:Y:S02]  /*0250*/  MUFU.RCP R12, R12 ;  /* 0x0000000c000c7308 */ /* 0x002e640000001000 */
[----:B-1----:R-:W-:-:S06]  /*0260*/  VIADD R13, R12, 0xffffffe ;  /* 0x0ffffffe0c0d7836 */ /* 0x002fcc0000000000 */
[----:B------:R-:W1:Y:S02]  /*0270*/  F2I.FTZ.U32.TRUNC.NTZ R11, R13 ;  /* 0x0000000d000b7305 */ /* 0x000e64000021f000 */
[----:B-1----:R-:W-:-:S04]  /*0280*/  IMAD.MOV R10, RZ, RZ, -R11 ;  /* 0x000000ffff0a7224 */ /* 0x002fc800078e0a0b */
[----:B------:R-:W-:Y:S02]  /*0290*/  IMAD R15, R10, R9, RZ ;  /* 0x000000090a0f7224 */ /* 0x000fe400078e02ff */
[----:B------:R-:W-:-:S04]  /*02a0*/  IMAD.MOV.U32 R10, RZ, RZ, RZ ;  /* 0x000000ffff0a7224 */ /* 0x000fc800078e00ff */
[----:B------:R-:W-:-:S04]  /*02b0*/  IMAD.HI.U32 R10, R11, R15, R10 ;  /* 0x0000000f0b0a7227 */ /* 0x000fc800078e000a */
[----:B------:R-:W-:-:S07]  /*02c0*/  IMAD.MOV.U32 R11, RZ, RZ, R3 ;  /* 0x000000ffff0b7224 */ /* 0x000fce00078e0003 */
.L_x_3:
[----:B-1----:R-:W-:Y:S01]  /*02d0*/  IABS R13, R11 ;  /* 0x0000000b000d7213 */ /* 0x002fe20000000000 */
[----:B------:R-:W1:Y:S01]  /*02e0*/  LDC.64 R16, c[0x0][0x398] ;  /* 0x0000e600ff107b82 */ /* 0x000e620000000a00 */
[----:B---3--:R-:W-:-:S03]  /*02f0*/  MOV R0, UR10 ;  /* 0x0000000a00007c02 */ /* 0x008fc60008000f00 */
[----:B------:R-:W-:Y:S01]  /*0300*/  IMAD.HI.U32 R12, R10, R13, RZ ;  /* 0x0000000d0a0c7227 */ /* 0x000fe200078e00ff */
[----:B------:R-:W-:-:S03]  /*0310*/  IABS R15, R0 ;  /* 0x00000000000f7213 */ /* 0x000fc60000000000 */
[----:B------:R-:W-:-:S04]  /*0320*/  IMAD.MOV R14, RZ, RZ, -R12 ;  /* 0x000000ffff0e7224 */ /* 0x000fc800078e0a0c */
[----:B------:R-:W-:Y:S01]  /*0330*/  IMAD R14, R15, R14, R13 ;  /* 0x0000000e0f0e7224 */ /* 0x000fe200078e020d */
[----:B------:R-:W-:-:S04]  /*0340*/  LOP3.LUT R13, R11, R0, RZ, 0x3c, !PT ;  /* 0x000000000b0d7212 */ /* 0x000fc800078e3cff */
[----:B------:R-:W-:Y:S02]  /*0350*/  ISETP.GT.U32.AND P3, PT, R9, R14, PT ;  /* 0x0000000e0900720c */ /* 0x000fe40003f64070 */
[----:B------:R-:W-:-:S11]  /*0360*/  ISETP.GE.AND P4, PT, R13, RZ, PT ;  /* 0x000000ff0d00720c */ /* 0x000fd60003f86270 */
[----:B------:R-:W-:Y:S01]  /*0370*/  @!P3 IMAD.IADD R14, R14, 0x1, -R15 ;  /* 0x000000010e0eb824 */ /* 0x000fe200078e0a0f */
[----:B------:R-:W-:-:S04]  /*0380*/  @!P3 IADD3 R12, PT, PT, R12, 0x1, RZ ;  /* 0x000000010c0cb810 */ /* 0x000fc80007ffe0ff */
[----:B------:R-:W-:-:S13]  /*0390*/  ISETP.GE.U32.AND P2, PT, R14, R9, PT ;  /* 0x000000090e00720c */ /* 0x000fda0003f46070 */
[----:B------:R-:W-:-:S04]  /*03a0*/  @P2 VIADD R12, R12, 0x1 ;  /* 0x000000010c0c2836 */ /* 0x000fc80000000000 */
[----:B------:R-:W-:-:S05]  /*03b0*/  @!P4 IMAD.MOV R12, RZ, RZ, -R12 ;  /* 0x000000ffff0cc224 */ /* 0x000fca00078e0a0c */
[----:B------:R-:W-:Y:S02]  /*03c0*/  SEL R15, R7, R12, !P1 ;  /* 0x0000000c070f7207 */ /* 0x000fe40004800000 */
[----:B------:R-:W2:Y:S02]  /*03d0*/  LDC.64 R12, c[0x0][0x388] ;  /* 0x0000e200ff0c7b82 */ /* 0x000ea40000000a00 */
[----:B------:R-:W-:Y:S01]  /*03e0*/  IADD3 R23, PT, PT, -R15, RZ, RZ ;  /* 0x000000ff0f177210 */ /* 0x000fe20007ffe1ff */
[----:B------:R-:W-:-:S04]  /*03f0*/  IMAD R24, R6, R15, R6 ;  /* 0x0000000f06187224 */ /* 0x000fc800078e0206 */
[----:B------:R-:W-:-:S04]  /*0400*/  IMAD R23, R0, R23, R11 ;  /* 0x0000001700177224 */ /* 0x000fc800078e020b */
[C---:B------:R-:W-:Y:S01]  /*0410*/  IMAD.IADD R21, R23.reuse, 0x1, R24 ;  /* 0x0000000117157824 */ /* 0x040fe200078e0218 */
[----:B------:R-:W-:Y:S02]  /*0420*/  SHF.R.S32.HI R22, RZ, 0x1f, R23 ;  /* 0x0000001fff167819 */ /* 0x000fe40000011417 */
[----:B------:R-:W-:Y:S01]  /*0430*/  IADD3 R14, P2, PT, R23, R24, RZ ;  /* 0x00000018170e7210 */ /* 0x000fe20007f5e0ff */
[----:B-1----:R-:W-:-:S03]  /*0440*/  IMAD.WIDE R16, R21, 0x4, R16 ;  /* 0x0000000415107825 */ /* 0x002fc600078e0210 */
[----:B------:R-:W-:Y:S02]  /*0450*/  LEA.HI.X.SX32 R15, R24, R22, 0x1, P2 ;  /* 0x00000016180f7211 */ /* 0x000fe400010f0eff */
[C---:B----4-:R-:W-:Y:S01]  /*0460*/  LEA R18, P2, R14.reuse, UR6, 0x2 ;  /* 0x000000060e127c11 */ /* 0x050fe2000f8410ff */
[----:B0-----:R0:W3:Y:S03]  /*0470*/  LDG.E R17, desc[UR4][R16.64] ;  /* 0x0000000410117981 */ /* 0x0010e6000c1e1900 */
[----:B------:R-:W-:Y:S01]  /*0480*/  LEA.HI.X R19, R14, UR7, R15, 0x2, P2 ;  /* 0x000000070e137c11 */ /* 0x000fe200090f140f */
[----:B--2---:R-:W-:Y:S01]  /*0490*/  IMAD.WIDE R12, R21, 0x4, R12 ;  /* 0x00000004150c7825 */ /* 0x004fe200078e020c */
[----:B------:R-:W1:Y:S03]  /*04a0*/  LDC.64 R14, c[0x0][0x390] ;  /* 0x0000e400ff0e7b82 */ /* 0x000e660000000a00 */
[----:B------:R-:W3:Y:S04]  /*04b0*/  LDG.E R18, desc[UR4][R18.64+0x8] ;  /* 0x0000080412127981 */ /* 0x000ee8000c1e1900 */
[----:B------:R-:W2:Y:S01]  /*04c0*/  LDG.E R25, desc[UR4][R12.64+0x4] ;  /* 0x000004040c197981 */ /* 0x000ea2000c1e1900 */
[----:B------:R-:W-:-:S04]  /*04d0*/  IMAD.IADD R27, R6, 0x1, R24 ;  /* 0x00000001061b7824 */ /* 0x000fc800078e0218 */
[----:B------:R-:W-:Y:S01]  /*04e0*/  IMAD R28, R6, -0x2, R27 ;  /* 0xfffffffe061c7824 */ /* 0x000fe200078e021b */
[----:B------:R-:W-:-:S04]  /*04f0*/  IADD3 R24, P2, PT, R23, R27, RZ ;  /* 0x0000001b17187210 */ /* 0x000fc80007f5e0ff */
[----:B------:R-:W-:Y:S02]  /*0500*/  IADD3 R23, P3, PT, R23, R28, RZ ;  /* 0x0000001c17177210 */ /* 0x000fe40007f7e0ff */
[-C--:B------:R-:W-:Y:S02]  /*0510*/  LEA.HI.X.SX32 R27, R27, R22.reuse, 0x1, P2 ;  /* 0x000000161b1b7211 */ /* 0x080fe400010f0eff */
[----:B------:R-:W-:Y:S02]  /*0520*/  LEA.HI.X.SX32 R22, R28, R22, 0x1, P3 ;  /* 0x000000161c167211 */ /* 0x000fe400018f0eff */
[----:B0-----:R-:W-:Y:S01]  /*0530*/  LEA R16, P2, R24, UR6, 0x2 ;  /* 0x0000000618107c11 */ /* 0x001fe2000f8410ff */
[----:B-1----:R-:W-:-:S04]  /*0540*/  IMAD.WIDE R14, R21, 0x4, R14 ;  /* 0x00000004150e7825 */ /* 0x002fc800078e020e */
[----:B---3--:R-:W-:Y:S01]  /*0550*/  FADD R26, R18, -R17 ;  /* 0x80000011121a7221 */ /* 0x008fe20000000000 */
[C---:B------:R-:W-:Y:S02]  /*0560*/  LEA R18, P3, R23.reuse, UR6, 0x2 ;  /* 0x0000000617127c11 */ /* 0x040fe4000f8610ff */
[----:B------:R-:W-:Y:S01]  /*0570*/  LEA.HI.X R17, R24, UR7, R27, 0x2, P2 ;  /* 0x0000000718117c11 */ /* 0x000fe200090f141b */
[----:B--2---:R-:W-:Y:S01]  /*0580*/  FFMA R25, -R8, R26, R25 ;  /* 0x0000001a08197223 */ /* 0x004fe20000000119 */
[----:B------:R-:W-:-:S04]  /*0590*/  LEA.HI.X R19, R23, UR7, R22, 0x2, P3 ;  /* 0x0000000717137c11 */ /* 0x000fc800098f1416 */
[----:B------:R1:W-:Y:S04]  /*05a0*/  STG.E desc[UR4][R12.64+0x4], R25 ;  /* 0x000004190c007986 */ /* 0x0003e8000c101904 */
[----:B------:R-:W2:Y:S04]  /*05b0*/  LDG.E R16, desc[UR4][R16.64+0x4] ;  /* 0x0000040410107981 */ /* 0x000ea8000c1e1900 */
[----:B------:R-:W2:Y:S04]  /*05c0*/  LDG.E R19, desc[UR4][R18.64+0x4] ;  /* 0x0000040412137981 */ /* 0x000ea8000c1e1900 */
[----:B------:R-:W3:Y:S01]  /*05d0*/  LDG.E R23, desc[UR4][R14.64+0x4] ;  /* 0x000004040e177981 */ /* 0x000ee2000c1e1900 */
[----:B------:R-:W-:-:S04]  /*05e0*/  IADD3 R20, PT, PT, R20, 0x1, RZ ;  /* 0x0000000114147810 */ /* 0x000fc80007ffe0ff */
[----:B------:R-:W-:Y:S01]  /*05f0*/  ISETP.NE.AND P2, PT, R20, RZ, PT ;  /* 0x000000ff1400720c */ /* 0x000fe20003f45270 */
[----:B------:R-:W-:Y:S02]  /*0600*/  VIADD R11, R11, 0x1 ;  /* 0x000000010b0b7836 */ /* 0x000fe40000000000 */
[----:B--2---:R-:W-:-:S04]  /*0610*/  FADD R21, R16, -R19 ;  /* 0x8000001310157221 */ /* 0x004fc80000000000 */
[----:B---3--:R-:W-:-:S05]  /*0620*/  FFMA R21, -R8, R21, R23 ;  /* 0x0000001508157223 */ /* 0x008fca0000000117 */
[----:B------:R1:W-:Y:S01]  /*0630*/  STG.E desc[UR4][R14.64+0x4], R21 ;  /* 0x000004150e007986 */ /* 0x0003e2000c101904 */
[----:B------:R-:W-:Y:S05]  /*0640*/  @P2 BRA `(.L_x_3) ;  /* 0xfffffffc00202947 */ /* 0x000fea000383ffff */
.L_x_2:
[----:B0--34-:R-:W-:Y:S05]  /*0650*/  BSYNC.RECONVERGENT B0 ;  /* 0x0000000000007941 */ /* 0x019fea0003800200 */
.L_x_1:
[----:B------:R-:W-:Y:S04]  /*0660*/  BSSY.RECONVERGENT B0, `(.L_x_0) ;  /* 0x00000e0000007945 */ /* 0x000fe80003800200 */
[----:B------:R-:W-:Y:S05]  /*0670*/  @P0 BRA `(.L_x_4) ;  /* 0x0000000c00780947 */ /* 0x000fea0003800000 */
[----:B------:R-:W-:-:S04]  /*0680*/  IABS R9, R0 ;  /* 0x0000000000097213 */ /* 0x000fc80000000000 */
[----:B------:R-:W0:Y:S08]  /*0690*/  I2F.RP R0, R9 ;  /* 0x0000000900007306 */ /* 0x000e300000209400 */
[----:B0-----:R-:W1:Y:S02]  /*06a0*/  MUFU.RCP R0, R0 ;  /* 0x0000000000007308 */ /* 0x001e640000001000 */
[----:B-1----:R-:W-:-:S06]  /*06b0*/  VIADD R12, R0, 0xffffffe ;  /* 0x0ffffffe000c7836 */ /* 0x002fcc0000000000 */
[----:B------:R0:W1:Y:S02]  /*06c0*/  F2I.FTZ.U32.TRUNC.NTZ R13, R12 ;  /* 0x0000000c000d7305 */ /* 0x000064000021f000 */
[----:B0-----:R-:W-:Y:S01]  /*06d0*/  IMAD.MOV.U32 R12, RZ, RZ, RZ ;  /* 0x000000ffff0c7224 */ /* 0x001fe200078e00ff */
[----:B-1----:R-:W-:-:S05]  /*06e0*/  IADD3 R10, PT, PT, RZ, -R13, RZ ;  /* 0x8000000dff0a7210 */ /* 0x002fca0007ffe0ff */
[----:B------:R-:W-:-:S04]  /*06f0*/  IMAD R7, R10, R9, RZ ;  /* 0x000000090a077224 */ /* 0x000fc800078e02ff */
[----:B------:R-:W-:-:S07]  /*0700*/  IMAD.HI.U32 R7, R13, R7, R12 ;  /* 0x000000070d077227 */ /* 0x000fce00078e000c */
.L_x_5:
[----:B------:R-:W-:Y:S01]  /*0710*/  IMAD.U32 R0, RZ, RZ, UR11 ;  /* 0x0000000bff007e24 */ /* 0x000fe2000f8e00ff */
[----:B------:R-:W-:Y:S01]  /*0720*/  IABS R10, R11 ;  /* 0x0000000b000a7213 */ /* 0x000fe20000000000 */
[C---:B------:R-:W-:Y:S01]  /*0730*/  VIADD R24, R11.reuse, 0x1 ;  /* 0x000000010b187836 */ /* 0x040fe20000000000 */
[C---:B------:R-:W-:Y:S01]  /*0740*/  IADD3 R22, PT, PT, R11.reuse, 0x2, RZ ;  /* 0x000000020b167810 */ /* 0x040fe20007ffe0ff */
[----:B------:R-:W-:Y:S01]  /*0750*/  VIADD R29, R11, 0x3 ;  /* 0x000000030b1d7836 */ /* 0x000fe20000000000 */
[----:B------:R-:W-:Y:S01]  /*0760*/  IABS R15, R0 ;  /* 0x00000000000f7213 */ /* 0x000fe20000000000 */
[----:B------:R-:W-:Y:S01]  /*0770*/  IMAD.HI.U32 R14, R7, R10, RZ ;  /* 0x0000000a070e7227 */ /* 0x000fe200078e00ff */
[----:B--2---:R-:W-:Y:S02]  /*0780*/  LOP3.LUT R17, R11, R0, RZ, 0x3c, !PT ;  /* 0x000000000b117212 */ /* 0x004fe400078e3cff */
[----:B------:R-:W0:Y:S01]  /*0790*/  I2F.RP R16, R15 ;  /* 0x0000000f00107306 */ /* 0x000e220000209400 */
[----:B------:R-:W-:Y:S01]  /*07a0*/  IMAD.MOV R7, RZ, RZ, -R14 ;  /* 0x000000ffff077224 */ /* 0x000fe200078e0a0e */
[----:B------:R-:W-:-:S02]  /*07b0*/  ISETP.GE.AND P3, PT, R17, RZ, PT ;  /* 0x000000ff1100720c */ /* 0x000fc40003f66270 */
[----:B------:R-:W-:Y:S01]  /*07c0*/  LOP3.LUT R27, RZ, R0, RZ, 0x33, !PT ;  /* 0x00000000ff1b7212 */ /* 0x000fe200078e33ff */
[----:B------:R-:W-:-:S05]  /*07d0*/  IMAD R10, R15, R7, R10 ;  /* 0x000000070f0a7224 */ /* 0x000fca00078e020a */
[----:B------:R-:W-:Y:S01]  /*07e0*/  ISETP.GT.U32.AND P1, PT, R9, R10, PT ;  /* 0x0000000a0900720c */ /* 0x000fe20003f24070 */
[----:B0-----:R-:W0:-:S12]  /*07f0*/  MUFU.RCP R16, R16 ;  /* 0x0000001000107308 */ /* 0x001e180000001000 */
[----:B------:R-:W-:Y:S01]  /*0800*/  @!P1 IADD3 R10, PT, PT, R10, -R15, RZ ;  /* 0x8000000f0a0a9210 */ /* 0x000fe20007ffe0ff */
[----:B------:R-:W-:-:S03]  /*0810*/  @!P1 VIADD R14, R14, 0x1 ;  /* 0x000000010e0e9836 */ /* 0x000fc60000000000 */
[----:B------:R-:W-:Y:S02]  /*0820*/  ISETP.GE.U32.AND P0, PT, R10, R9, PT ;  /* 0x000000090a00720c */ /* 0x000fe40003f06070 */
[----:B0-----:R-:W-:Y:S02]  /*0830*/  IADD3 R12, PT, PT, R16, 0xffffffe, RZ ;  /* 0x0ffffffe100c7810 */ /* 0x001fe40007ffe0ff */
[----:B------:R-:W-:Y:S02]  /*0840*/  IABS R16, R24 ;  /* 0x0000001800107213 */ /* 0x000fe40000000000 */
[----:B------:R0:W1:Y:S07]  /*0850*/  F2I.FTZ.U32.TRUNC.NTZ R13, R12 ;  /* 0x0000000c000d7305 */ /* 0x00006e000021f000 */
[----:B------:R-:W-:-:S02]  /*0860*/  @P0 IADD3 R14, PT, PT, R14, 0x1, RZ ;  /* 0x000000010e0e0810 */ /* 0x000fc40007ffe0ff */
[----:B------:R-:W-:Y:S02]  /*0870*/  ISETP.NE.AND P0, PT, R0, RZ, PT ;  /* 0x000000ff0000720c */ /* 0x000fe40003f05270 */
[----:B------:R-:W-:Y:S01]  /*0880*/  @!P3 IADD3 R14, PT, PT, -R14, RZ, RZ ;  /* 0x000000ff0e0eb210 */ /* 0x000fe20007ffe1ff */
[----:B0-----:R-:W-:-:S03]  /*0890*/  HFMA2 R12, -RZ, RZ, 0, 0 ;  /* 0x00000000ff0c7431 */ /* 0x001fc600000001ff */
[----:B------:R-:W-:Y:S02]  /*08a0*/  SEL R17, R27, R14, !P0 ;  /* 0x0000000e1b117207 */ /* 0x000fe40004000000 */
[----:B-1----:R-:W-:-:S05]  /*08b0*/  IADD3 R18, PT, PT, RZ, -R13, RZ ;  /* 0x8000000dff127210 */ /* 0x002fca0007ffe0ff */
[----:B------:R-:W-:Y:S01]  /*08c0*/  IMAD R7, R18, R15, RZ ;  /* 0x0000000f12077224 */ /* 0x000fe200078e02ff */
[----:B------:R-:W-:-:S03]  /*08d0*/  IABS R18, R29 ;  /* 0x0000001d00127213 */ /* 0x000fc60000000000 */
[----:B------:R-:W-:Y:S01]  /*08e0*/  IMAD.HI.U32 R7, R13, R7, R12 ;  /* 0x000000070d077227 */ /* 0x000fe200078e000c */
[----:B------:R-:W-:-:S03]  /*08f0*/  IABS R13, R22 ;  /* 0x00000016000d7213 */ /* 0x000fc60000000000 */
[----:B------:R-:W-:Y:S02]  /*0900*/  IMAD.MOV.U32 R12, RZ, RZ, R16 ;  /* 0x000000ffff0c7224 */ /* 0x000fe400078e0010 */
[----:B------:R-:W-:Y:S02]  /*0910*/  IMAD.MOV.U32 R16, RZ, RZ, R13 ;  /* 0x000000ffff107224 */ /* 0x000fe400078e000d */
[----:B------:R-:W-:-:S04]  /*0920*/  IMAD.HI.U32 R23, R7, R12, RZ ;  /* 0x0000000c07177227 */ /* 0x000fc800078e00ff */
[----:B------:R-:W-:Y:S01]  /*0930*/  IMAD.HI.U32 R26, R7, R18, RZ ;  /* 0x00000012071a7227 */ /* 0x000fe200078e00ff */
[----:B------:R-:W-:-:S03]  /*0940*/  IADD3 R9, PT, PT, -R23, RZ, RZ ;  /* 0x000000ff17097210 */ /* 0x000fc60007ffe1ff */
[----:B------:R-:W-:Y:S01]  /*0950*/  IMAD.HI.U32 R25, R7, R16, RZ ;  /* 0x0000001007197227 */ /* 0x000fe200078e00ff */
[----:B------:R-:W-:-:S03]  /*0960*/  IADD3 R13, PT, PT, -R26, RZ, RZ ;  /* 0x000000ff1a0d7210 */ /* 0x000fc60007ffe1ff */
[----:B------:R-:W-:Y:S02]  /*0970*/  IMAD.MOV R10, RZ, RZ, -R25 ;  /* 0x000000ffff0a7224 */ /* 0x000fe400078e0a19 */
[C---:B------:R-:W-:Y:S02]  /*0980*/  IMAD R12, R15.reuse, R9, R12 ;  /* 0x000000090f0c7224 */ /* 0x040fe400078e020c */
[C---:B------:R-:W-:Y:S02]  /*0990*/  IMAD R16, R15.reuse, R10, R16 ;  /* 0x0000000a0f107224 */ /* 0x040fe400078e0210 */
[----:B------:R-:W-:Y:S02]  /*09a0*/  IMAD R10, R15, R13, R18 ;  /* 0x0000000d0f0a7224 */ /* 0x000fe400078e0212 */
[----:B------:R-:W-:Y:S02]  /*09b0*/  IMAD.MOV.U32 R9, RZ, RZ, R15 ;  /* 0x000000ffff097224 */ /* 0x000fe400078e000f */
[----:B------:R-:W-:-:S02]  /*09c0*/  IMAD.MOV R18, RZ, RZ, -R17 ;  /* 0x000000ffff127224 */ /* 0x000fc400078e0a11 */
[----:B------:R-:W-:Y:S01]  /*09d0*/  IMAD R17, R6, R17, R6 ;  /* 0x0000001106117224 */ /* 0x000fe200078e0206 */
[C---:B------:R-:W-:Y:S01]  /*09e0*/  ISETP.GT.U32.AND P6, PT, R9.reuse, R12, PT ;  /* 0x0000000c0900720c */ /* 0x040fe20003fc4070 */
[----:B------:R-:W-:Y:S01]  /*09f0*/  IMAD R18, R0, R18, R11 ;  /* 0x0000001200127224 */ /* 0x000fe200078e020b */
[C---:B------:R-:W-:Y:S02]  /*0a00*/  ISETP.GT.U32.AND P1, PT, R9.reuse, R16, PT ;  /* 0x000000100900720c */ /* 0x040fe40003f24070 */
[----:B------:R-:W-:Y:S02]  /*0a10*/  ISETP.GT.U32.AND P2, PT, R9, R10, PT ;  /* 0x0000000a0900720c */ /* 0x000fe40003f44070 */
[----:B------:R-:W-:-:S07]  /*0a20*/  SHF.R.S32.HI R19, RZ, 0x1f, R18 ;  /* 0x0000001fff137819 */ /* 0x000fce0000011412 */
[-C--:B------:R-:W-:Y:S01]  /*0a30*/  @!P6 IADD3 R12, PT, PT, R12, -R15.reuse, RZ ;  /* 0x8000000f0c0ce210 */ /* 0x080fe20007ffe0ff */
[----:B------:R-:W-:Y:S02]  /*0a40*/  @!P6 VIADD R23, R23, 0x1 ;  /* 0x000000011717e836 */ /* 0x000fe40000000000 */
[----:B------:R-:W-:Y:S01]  /*0a50*/  @!P1 IMAD.IADD R16, R16, 0x1, -R15 ;  /* 0x0000000110109824 */ /* 0x000fe200078e0a0f */
[----:B------:R-:W-:Y:S02]  /*0a60*/  @!P2 IADD3 R10, PT, PT, R10, -R15, RZ ;  /* 0x8000000f0a0aa210 */ /* 0x000fe40007ffe0ff */
[----:B------:R-:W0:Y:S01]  /*0a70*/  LDC.64 R14, c[0x0][0x398] ;  /* 0x0000e600ff0e7b82 */ /* 0x000e220000000a00 */
[----:B------:R-:W-:Y:S02]  /*0a80*/  ISETP.GE.U32.AND P3, PT, R12, R9, PT ;  /* 0x000000090c00720c */ /* 0x000fe40003f66070 */
[----:B------:R-:W-:Y:S02]  /*0a90*/  IADD3 R12, P5, PT, R18, R17, RZ ;  /* 0x00000011120c7210 */ /* 0x000fe40007fbe0ff */
[----:B------:R-:W-:-:S02]  /*0aa0*/  ISETP.GE.U32.AND P6, PT, R10, R9, PT ;  /* 0x000000090a00720c */ /* 0x000fc40003fc6070 */
[----:B------:R-:W-:Y:S02]  /*0ab0*/  LEA.HI.X.SX32 R13, R17, R19, 0x1, P5 ;  /* 0x00000013110d7211 */ /* 0x000fe400028f0eff */
[----:B------:R-:W-:Y:S02]  /*0ac0*/  LEA R20, P5, R12, UR8, 0x2 ;  /* 0x000000080c147c11 */ /* 0x000fe4000f8a10ff */
[-C--:B------:R-:W-:Y:S02]  /*0ad0*/  LOP3.LUT R10, R24, R0.reuse, RZ, 0x3c, !PT ;  /* 0x00000000180a7212 */ /* 0x080fe400078e3cff */
[----:B------:R-:W-:Y:S02]  /*0ae0*/  LEA.HI.X R21, R12, UR9, R13, 0x2, P5 ;  /* 0x000000090c157c11 */ /* 0x000fe4000a8f140d */
[----:B------:R-:W-:Y:S02]  /*0af0*/  LOP3.LUT R12, R22, R0, RZ, 0x3c, !PT ;  /* 0x00000000160c7212 */ /* 0x000fe400078e3cff */
[----:B------:R-:W-:Y:S01]  /*0b00*/  @P3 IADD3 R23, PT, PT, R23, 0x1, RZ ;  /* 0x0000000117173810 */ /* 0x000fe20007ffe0ff */
[----:B------:R-:W2:Y:S01]  /*0b10*/  LDG.E R20, desc[UR4][R20.64+0x8] ;  /* 0x0000080414147981 */ /* 0x000ea2000c1e1900 */
[----:B------:R-:W-:-:S02]  /*0b20*/  ISETP.GE.AND P3, PT, R12, RZ, PT ;  /* 0x000000ff0c00720c */ /* 0x000fc40003f66270 */
[----:B------:R-:W-:Y:S01]  /*0b30*/  ISETP.GE.AND P5, PT, R10, RZ, PT ;  /* 0x000000ff0a00720c */ /* 0x000fe20003fa6270 */
[----:B------:R-:W-:Y:S01]  /*0b40*/  IMAD.IADD R10, R18, 0x1, R17 ;  /* 0x00000001120a7824 */ /* 0x000fe200078e0211 */
[----:B------:R-:W-:Y:S02]  /*0b50*/  LOP3.LUT R12, R29, R0, RZ, 0x3c, !PT ;  /* 0x000000001d0c7212 */ /* 0x000fe400078e3cff */
[----:B------:R-:W-:Y:S02]  /*0b60*/  @!P1 IADD3 R25, PT, PT, R25, 0x1, RZ ;  /* 0x0000000119199810 */ /* 0x000fe40007ffe0ff */
[----:B------:R-:W-:Y:S01]  /*0b70*/  ISETP.GE.AND P1, PT, R12, RZ, PT ;  /* 0x000000ff0c00720c */ /* 0x000fe20003f26270 */
[----:B0-----:R-:W-:Y:S01]  /*0b80*/  IMAD.WIDE R12, R10, 0x4, R14 ;  /* 0x000000040a0c7825 */ /* 0x001fe200078e020e */
[----:B------:R-:W-:-:S04]  /*0b90*/  ISETP.GE.U32.AND P4, PT, R16, R9, PT ;  /* 0x000000091000720c */ /* 0x000fc80003f86070 */
[----:B------:R0:W2:Y:S02]  /*0ba0*/  LDG.E R16, desc[UR4][R12.64] ;  /* 0x000000040c107981 */ /* 0x0000a4000c1e1900 */
[----:B0-----:R-:W0:Y:S01]  /*0bb0*/  LDC.64 R12, c[0x0][0x388] ;  /* 0x0000e200ff0c7b82 */ /* 0x001e220000000a00 */
[----:B------:R-:W-:-:S06]  /*0bc0*/  @!P2 VIADD R26, R26, 0x1 ;  /* 0x000000011a1aa836 */ /* 0x000fcc0000000000 */
[----:B------:R-:W-:Y:S01]  /*0bd0*/  @P4 IADD3 R25, PT, PT, R25, 0x1, RZ ;  /* 0x0000000119194810 */ /* 0x000fe20007ffe0ff */
[----:B------:R-:W-:Y:S02]  /*0be0*/  @!P5 IMAD.MOV R23, RZ, RZ, -R23 ;  /* 0x000000ffff17d224 */ /* 0x000fe400078e0a17 */
[----:B------:R-:W-:Y:S01]  /*0bf0*/  @P6 VIADD R26, R26, 0x1 ;  /* 0x000000011a1a6836 */ /* 0x000fe20000000000 */
[----:B------:R-:W-:-:S03]  /*0c00*/  MOV R28, R25 ;  /* 0x00000019001c7202 */ /* 0x000fc60000000f00 */
[----:B------:R-:W-:Y:S01]  /*0c10*/  @!P1 IMAD.MOV R26, RZ, RZ, -R26 ;  /* 0x000000ffff1a9224 */ /* 0x000fe200078e0a1a */
[----:B------:R-:W-:Y:S02]  /*0c20*/  @!P3 IADD3 R28, PT, PT, -R28, RZ, RZ ;  /* 0x000000ff1c1cb210 */ /* 0x000fe40007ffe1ff */
[C---:B------:R-:W-:Y:S02]  /*0c30*/  SEL R25, R27.reuse, R23, !P0 ;  /* 0x000000171b197207 */ /* 0x040fe40004000000 */
[C---:B------:R-:W-:Y:S02]  /*0c40*/  SEL R23, R27.reuse, R28, !P0 ;  /* 0x0000001c1b177207 */ /* 0x040fe40004000000 */
[----:B------:R-:W-:Y:S01]  /*0c50*/  SEL R27, R27, R26, !P0 ;  /* 0x0000001a1b1b7207 */ /* 0x000fe20004000000 */
[----:B--2---:R-:W-:Y:S01]  /*0c60*/  FADD R16, R20, -R16 ;  /* 0x8000001014107221 */ /* 0x004fe20000000000 */
[----:B0-----:R-:W-:-:S05]  /*0c70*/  IMAD.WIDE R20, R10, 0x4, R12 ;  /* 0x000000040a147825 */ /* 0x001fca00078e020c */
[----:B------:R-:W2:Y:S01]  /*0c80*/  LDG.E R26, desc[UR4][R20.64+0x4] ;  /* 0x00000404141a7981 */ /* 0x000ea2000c1e1900 */
[----:B------:R-:W-:-:S04]  /*0c90*/  IADD3 R28, PT, PT, R6, R17, RZ ;  /* 0x00000011061c7210 */ /* 0x000fc80007ffe0ff */
[----:B------:R-:W-:Y:S01]  /*0ca0*/  IADD3 R17, P0, PT, R18, R28, RZ ;  /* 0x0000001c12117210 */ /* 0x000fe20007f1e0ff */
[----:B--2---:R-:W-:-:S05]  /*0cb0*/  FFMA R26, -R8, R16, R26 ;  /* 0x00000010081a7223 */ /* 0x004fca000000011a */
[----:B------:R0:W-:Y:S02]  /*0cc0*/  STG.E desc[UR4][R20.64+0x4], R26 ;  /* 0x0000041a14007986 */ /* 0x0001e4000c101904 */
[----:B0-----:R-:W-:Y:S01]  /*0cd0*/  LEA.HI.X.SX32 R26, R28, R19, 0x1, P0 ;  /* 0x000000131c1a7211 */ /* 0x001fe200000f0eff */
[----:B------:R-:W-:Y:S01]  /*0ce0*/  IMAD R28, R6, -0x2, R28 ;  /* 0xfffffffe061c7824 */ /* 0x000fe200078e021c */
[----:B------:R-:W-:-:S04]  /*0cf0*/  LEA R16, P0, R17, UR8, 0x2 ;  /* 0x0000000811107c11 */ /* 0x000fc8000f8010ff */
[----:B------:R-:W-:Y:S02]  /*0d00*/  LEA.HI.X R17, R17, UR9, R26, 0x2, P0 ;  /* 0x0000000911117c11 */ /* 0x000fe400080f141a */
[----:B------:R-:W-:-:S04]  /*0d10*/  IADD3 R26, P0, PT, R18, R28, RZ ;  /* 0x0000001c121a7210 */ /* 0x000fc80007f1e0ff */
[----:B------:R-:W-:Y:S02]  /*0d20*/  LEA.HI.X.SX32 R19, R28, R19, 0x1, P0 ;  /* 0x000000131c137211 */ /* 0x000fe400000f0eff */
[----:B------:R-:W-:-:S04]  /*0d30*/  LEA R18, P0, R26, UR8, 0x2 ;  /* 0x000000081a127c11 */ /* 0x000fc8000f8010ff */
[----:B------:R-:W-:Y:S02]  /*0d40*/  LEA.HI.X R19, R26, UR9, R19, 0x2, P0 ;  /* 0x000000091a137c11 */ /* 0x000fe400080f1413 */
[----:B------:R0:W2:Y:S04]  /*0d50*/  LDG.E R26, desc[UR4][R16.64+0x4] ;  /* 0x00000404101a7981 */ /* 0x0000a8000c1e1900 */
[----:B------:R-:W2:Y:S01]  /*0d60*/  LDG.E R19, desc[UR4][R18.64+0x4] ;  /* 0x0000040412137981 */ /* 0x000ea2000c1e1900 */
[----:B0-----:R-:W0:Y:S02]  /*0d70*/  LDC.64 R16, c[0x0][0x390] ;  /* 0x0000e400ff107b82 */ /* 0x001e240000000a00 */
[----:B0-----:R-:W-:-:S05]  /*0d80*/  IMAD.WIDE R20, R10, 0x4, R16 ;  /* 0x000000040a147825 */ /* 0x001fca00078e0210 */
[----:B------:R-:W3:Y:S01]  /*0d90*/  LDG.E R10, desc[UR4][R20.64+0x4] ;  /* 0x00000404140a7981 */ /* 0x000ee2000c1e1900 */
[----:B--2---:R-:W-:-:S04]  /*0da0*/  FADD R26, R26, -R19 ;  /* 0x800000131a1a7221 */ /* 0x004fc80000000000 */
[----:B---3--:R-:W-:Y:S01]  /*0db0*/  FFMA R28, -R8, R26, R10 ;  /* 0x0000001a081c7223 */ /* 0x008fe2000000010a */
[----:B------:R-:W-:Y:S02]  /*0dc0*/  IMAD.MOV R10, RZ, RZ, -R25 ;  /* 0x000000ffff0a7224 */ /* 0x000fe400078e0a19 */
[----:B------:R-:W-:Y:S02]  /*0dd0*/  IMAD R26, R6, R25, R6 ;  /* 0x00000019061a7224 */ /* 0x000fe400078e0206 */
[----:B------:R-:W-:-:S05]  /*0de0*/  IMAD R24, R0, R10, R24 ;  /* 0x0000000a00187224 */ /* 0x000fca00078e0218 */
[----:B------:R-:W-:Y:S02]  /*0df0*/  SHF.R.S32.HI R10, RZ, 0x1f, R24 ;  /* 0x0000001fff0a7819 */ /* 0x000fe40000011418 */
[----:B------:R-:W-:-:S04]  /*0e00*/  IADD3 R19, P0, PT, R24, R26, RZ ;  /* 0x0000001a18137210 */ /* 0x000fc80007f1e0ff */
[----:B------:R-:W-:Y:S02]  /*0e10*/  LEA.HI.X.SX32 R25, R26, R10, 0x1, P0 ;  /* 0x0000000a1a197211 */ /* 0x000fe400000f0eff */
[----:B------:R-:W-:-:S04]  /*0e20*/  LEA R18, P0, R19, UR8, 0x2 ;  /* 0x0000000813127c11 */ /* 0x000fc8000f8010ff */
[----:B------:R-:W-:Y:S02]  /*0e30*/  LEA.HI.X R19, R19, UR9, R25, 0x2, P0 ;  /* 0x0000000913137c11 */ /* 0x000fe400080f1419 */
[----:B------:R-:W-:Y:S01]  /*0e40*/  IADD3 R25, PT, PT, R24, R26, RZ ;  /* 0x0000001a18197210 */ /* 0x000fe20007ffe0ff */
[----:B------:R0:W-:Y:S04]  /*0e50*/  STG.E desc[UR4][R20.64+0x4], R28 ;  /* 0x0000041c14007986 */ /* 0x0001e8000c101904 */
[----:B0-----:R0:W2:Y:S02]  /*0e60*/  LDG.E R20, desc[UR4][R18.64+0x8] ;  /* 0x0000080412147981 */ /* 0x0010a4000c1e1900 */
[----:B0-----:R-:W-:-:S06]  /*0e70*/  IMAD.WIDE R18, R25, 0x4, R14 ;  /* 0x0000000419127825 */ /* 0x001fcc00078e020e */
[----:B------:R-:W2:Y:S02]  /*0e80*/  LDG.E R19, desc[UR4][R18.64] ;  /* 0x0000000412137981 */ /* 0x000ea4000c1e1900 */
[----:B--2---:R-:W-:Y:S01]  /*0e90*/  FADD R28, R20, -R19 ;  /* 0x80000013141c7221 */ /* 0x004fe20000000000 */
[----:B------:R-:W-:-:S05]  /*0ea0*/  IMAD.WIDE R20, R25, 0x4, R12 ;  /* 0x0000000419147825 */ /* 0x000fca00078e020c */
[----:B------:R-:W2:Y:S02]  /*0eb0*/  LDG.E R19, desc[UR4][R20.64+0x4] ;  /* 0x0000040414137981 */ /* 0x000ea4000c1e1900 */
[----:B--2---:R-:W-:Y:S01]  /*0ec0*/  FFMA R28, -R8, R28, R19 ;  /* 0x0000001c081c7223 */ /* 0x004fe20000000113 */
[----:B------:R-:W-:-:S04]  /*0ed0*/  IMAD.IADD R19, R6, 0x1, R26 ;  /* 0x0000000106137824 */ /* 0x000fc800078e021a */
[----:B------:R0:W-:Y:S01]  /*0ee0*/  STG.E desc[UR4][R20.64+0x4], R28 ;  /* 0x0000041c14007986 */ /* 0x0001e2000c101904 */
[----:B------:R-:W-:Y:S01]  /*0ef0*/  IADD3 R26, P0, PT, R24, R19, RZ ;  /* 0x00000013181a7210 */ /* 0x000fe20007f1e0ff */
[----:B0-----:R-:W-:-:S05]  /*0f00*/  IMAD R21, R6, -0x2, R19 ;  /* 0xfffffffe06157824 */ /* 0x001fca00078e0213 */
[----:B------:R-:W-:Y:S02]  /*0f10*/  IADD3 R28, P1, PT, R24, R21, RZ ;  /* 0x00000015181c7210 */ /* 0x000fe40007f3e0ff */
[-C--:B------:R-:W-:Y:S02]  /*0f20*/  LEA.HI.X.SX32 R24, R19, R10.reuse, 0x1, P0 ;  /* 0x0000000a13187211 */ /* 0x080fe400000f0eff */
[----:B------:R-:W-:Y:S02]  /*0f30*/  LEA.HI.X.SX32 R19, R21, R10, 0x1, P1 ;  /* 0x0000000a15137211 */ /* 0x000fe400008f0eff */
[----:B------:R-:W-:-:S04]  /*0f40*/  LEA R18, P0, R28, UR8, 0x2 ;  /* 0x000000081c127c11 */ /* 0x000fc8000f8010ff */
[----:B------:R-:W-:Y:S02]  /*0f50*/  LEA.HI.X R19, R28, UR9, R19, 0x2, P0 ;  /* 0x000000091c137c11 */ /* 0x000fe400080f1413 */
[----:B------:R-:W-:-:S04]  /*0f60*/  LEA R20, P0, R26, UR8, 0x2 ;  /* 0x000000081a147c11 */ /* 0x000fc8000f8010ff */
[----:B------:R-:W-:Y:S01]  /*0f70*/  LEA.HI.X R21, R26, UR9, R24, 0x2, P0 ;  /* 0x000000091a157c11 */ /* 0x000fe200080f1418 */
[----:B------:R-:W-:Y:S01]  /*0f80*/  IMAD.WIDE R24, R25, 0x4, R16 ;  /* 0x0000000419187825 */ /* 0x000fe200078e0210 */
[----:B------:R-:W2:Y:S04]  /*0f90*/  LDG.E R19, desc[UR4][R18.64+0x4] ;  /* 0x0000040412137981 */ /* 0x000ea8000c1e1900 */
[----:B------:R-:W2:Y:S04]  /*0fa0*/  LDG.E R20, desc[UR4][R20.64+0x4] ;  /* 0x0000040414147981 */ /* 0x000ea8000c1e1900 */
[----:B------:R-:W3:Y:S01]  /*0fb0*/  LDG.E R21, desc[UR4][R24.64+0x4] ;  /* 0x0000040418157981 */ /* 0x000ee2000c1e1900 */
[----:B------:R-:W-:Y:S01]  /*0fc0*/  IADD3 R10, PT, PT, -R23, RZ, RZ ;  /* 0x000000ff170a7210 */ /* 0x000fe20007ffe1ff */
[----:B------:R-:W-:-:S04]  /*0fd0*/  IMAD R28, R6, R23, R6 ;  /* 0x00000017061c7224 */ /* 0x000fc800078e0206 */
[----:B------:R-:W-:-:S05]  /*0fe0*/  IMAD R10, R0, R10, R22 ;  /* 0x0000000a000a7224 */ /* 0x000fca00078e0216 */
[----:B------:R-:W-:Y:S01]  /*0ff0*/  IADD3 R22, P0, PT, R10, R28, RZ ;  /* 0x0000001c0a167210 */ /* 0x000fe20007f1e0ff */
[----:B--2---:R-:W-:-:S04]  /*1000*/  FADD R26, R20, -R19 ;  /* 0x80000013141a7221 */ /* 0x004fc80000000000 */
[----:B---3--:R-:W-:Y:S01]  /*1010*/  FFMA R23, -R8, R26, R21 ;  /* 0x0000001a08177223 */ /* 0x008fe20000000115 */
[----:B------:R-:W-:-:S04]  /*1020*/  SHF.R.S32.HI R26, RZ, 0x1f, R10 ;  /* 0x0000001fff1a7819 */ /* 0x000fc8000001140a */
[----:B------:R0:W-:Y:S01]  /*1030*/  STG.E desc[UR4][R24.64+0x4], R23 ;  /* 0x0000041718007986 */ /* 0x0001e2000c101904 */
[----:B------:R-:W-:Y:S02]  /*1040*/  LEA.HI.X.SX32 R19, R28, R26, 0x1, P0 ;  /* 0x0000001a1c137211 */ /* 0x000fe400000f0eff */
[----:B------:R-:W-:-:S04]  /*1050*/  LEA R18, P0, R22, UR8, 0x2 ;  /* 0x0000000816127c11 */ /* 0x000fc8000f8010ff */
[----:B------:R-:W-:Y:S01]  /*1060*/  LEA.HI.X R19, R22, UR9, R19, 0x2, P0 ;  /* 0x0000000916137c11 */ /* 0x000fe200080f1413 */
[----:B0-----:R-:W-:-:S04]  /*1070*/  IMAD.IADD R25, R10, 0x1, R28 ;  /* 0x000000010a197824 */ /* 0x001fc800078e021c */
[----:B------:R-:W2:Y:S01]  /*1080*/  LDG.E R18, desc[UR4][R18.64+0x8] ;  /* 0x0000080412127981 */ /* 0x000ea2000c1e1900 */
[----:B------:R-:W-:-:S04]  /*1090*/  IMAD.WIDE R20, R25, 0x4, R14 ;  /* 0x0000000419147825 */ /* 0x000fc800078e020e */
[----:B------:R-:W-:Y:S02]  /*10a0*/  IMAD.WIDE R22, R25, 0x4, R12 ;  /* 0x0000000419167825 */ /* 0x000fe400078e020c */
[----:B------:R-:W2:Y:S04]  /*10b0*/  LDG.E R21, desc[UR4][R20.64] ;  /* 0x0000000414157981 */ /* 0x000ea8000c1e1900 */
[----:B------:R-:W3:Y:S01]  /*10c0*/  LDG.E R19, desc[UR4][R22.64+0x4] ;  /* 0x0000040416137981 */ /* 0x000ee2000c1e1900 */
[----:B------:R-:W-:Y:S01]  /*10d0*/  IADD3 R28, PT, PT, R6, R28, RZ ;  /* 0x0000001c061c7210 */ /* 0x000fe20007ffe0ff */
[----:B--2---:R-:W-:-:S04]  /*10e0*/  FADD R21, R18, -R21 ;  /* 0x8000001512157221 */ /* 0x004fc80000000000 */
[----:B---3--:R-:W-:Y:S01]  /*10f0*/  FFMA R24, -R8, R21, R19 ;  /* 0x0000001508187223 */ /* 0x008fe20000000113 */
[----:B------:R-:W-:-:S04]  /*1100*/  IMAD R19, R6, -0x2, R28 ;  /* 0xfffffffe06137824 */ /* 0x000fc800078e021c */
[----:B------:R0:W-:Y:S02]  /*1110*/  STG.E desc[UR4][R22.64+0x4], R24 ;  /* 0x0000041816007986 */ /* 0x0001e4000c101904 */
[C---:B0-----:R-:W-:Y:S02]  /*1120*/  IADD3 R24, P0, PT, R10.reuse, R28, RZ ;  /* 0x0000001c0a187210 */ /* 0x041fe40007f1e0ff */
[----:B------:R-:W-:Y:S02]  /*1130*/  IADD3 R10, P1, PT, R10, R19, RZ ;  /* 0x000000130a0a7210 */ /* 0x000fe40007f3e0ff */
[-C--:B------:R-:W-:Y:S02]  /*1140*/  LEA.HI.X.SX32 R28, R28, R26.reuse, 0x1, P0 ;  /* 0x0000001a1c1c7211 */ /* 0x080fe400000f0eff */
[----:B------:R-:W-:Y:S02]  /*1150*/  LEA.HI.X.SX32 R21, R19, R26, 0x1, P1 ;  /* 0x0000001a13157211 */ /* 0x000fe400008f0eff */
[----:B------:R-:W-:-:S02]  /*1160*/  LEA R20, P1, R10, UR8, 0x2 ;  /* 0x000000080a147c11 */ /* 0x000fc4000f8210ff */
[----:B------:R-:W-:Y:S02]  /*1170*/  LEA R18, P0, R24, UR8, 0x2 ;  /* 0x0000000818127c11 */ /* 0x000fe4000f8010ff */
[----:B------:R-:W-:Y:S02]  /*1180*/  LEA.HI.X R21, R10, UR9, R21, 0x2, P1 ;  /* 0x000000090a157c11 */ /* 0x000fe400088f1415 */
[----:B------:R-:W-:Y:S01]  /*1190*/  LEA.HI.X R19, R24, UR9, R28, 0x2, P0 ;  /* 0x0000000918137c11 */ /* 0x000fe200080f141c */
[----:B------:R-:W-:-:S03]  /*11a0*/  IMAD.WIDE R22, R25, 0x4, R16 ;  /* 0x0000000419167825 */ /* 0x000fc600078e0210 */
[----:B------:R-:W2:Y:S04]  /*11b0*/  LDG.E R21, desc[UR4][R20.64+0x4] ;  /* 0x0000040414157981 */ /* 0x000ea8000c1e1900 */
[----:B------:R0:W2:Y:S04]  /*11c0*/  LDG.E R18, desc[UR4][R18.64+0x4] ;  /* 0x0000040412127981 */ /* 0x0000a8000c1e1900 */
[----:B------:R-:W3:Y:S01]  /*11d0*/  LDG.E R24, desc[UR4][R22.64+0x4] ;  /* 0x0000040416187981 */ /* 0x000ee2000c1e1900 */
[----:B------:R-:W-:Y:S02]  /*11e0*/  IMAD.MOV R10, RZ, RZ, -R27 ;  /* 0x000000ffff0a7224 */ /* 0x000fe400078e0a1b */
[----:B------:R-:W-:-:S02]  /*11f0*/  IMAD R27, R6, R27, R6 ;  /* 0x0000001b061b7224 */ /* 0x000fc400078e0206 */
[----:B------:R-:W-:-:S05]  /*1200*/  IMAD R29, R0, R10, R29 ;  /* 0x0000000a001d7224 */ /* 0x000fca00078e021d */
[----:B------:R-:W-:Y:S02]  /*1210*/  SHF.R.S32.HI R10, RZ, 0x1f, R29 ;  /* 0x0000001fff0a7819 */ /* 0x000fe4000001141d */
[----:B------:R-:W-:-:S04]  /*1220*/  IADD3 R28, P0, PT, R29, R27, RZ ;  /* 0x0000001b1d1c7210 */ /* 0x000fc80007f1e0ff */
[----:B0-----:R-:W-:Y:S01]  /*1230*/  LEA.HI.X.SX32 R19, R27, R10, 0x1, P0 ;  /* 0x0000000a1b137211 */ /* 0x001fe200000f0eff */
[----:B--2---:R-:W-:Y:S01]  /*1240*/  FADD R25, R18, -R21 ;  /* 0x8000001512197221 */ /* 0x004fe20000000000 */
[----:B------:R-:W-:-:S03]  /*1250*/  LEA R18, P0, R28, UR8, 0x2 ;  /* 0x000000081c127c11 */ /* 0x000fc6000f8010ff */
[----:B---3--:R-:W-:Y:S01]  /*1260*/  FFMA R26, -R8, R25, R24 ;  /* 0x00000019081a7223 */ /* 0x008fe20000000118 */
[----:B------:R-:W-:Y:S02]  /*1270*/  IADD3 R25, PT, PT, R29, R27, RZ ;  /* 0x0000001b1d197210 */ /* 0x000fe40007ffe0ff */
[----:B------:R-:W-:-:S03]  /*1280*/  LEA.HI.X R19, R28, UR9, R19, 0x2, P0 ;  /* 0x000000091c137c11 */ /* 0x000fc600080f1413 */
[C---:B------:R-:W-:Y:S01]  /*1290*/  IMAD.WIDE R14, R25.reuse, 0x4, R14 ;  /* 0x00000004190e7825 */ /* 0x040fe200078e020e */
[----:B------:R0:W-:Y:S03]  /*12a0*/  STG.E desc[UR4][R22.64+0x4], R26 ;  /* 0x0000041a16007986 */ /* 0x0001e6000c101904 */
[----:B------:R-:W-:Y:S01]  /*12b0*/  IMAD.WIDE R12, R25, 0x4, R12 ;  /* 0x00000004190c7825 */ /* 0x000fe200078e020c */
[----:B------:R-:W2:Y:S04]  /*12c0*/  LDG.E R18, desc[UR4][R18.64+0x8] ;  /* 0x0000080412127981 */ /* 0x000ea8000c1e1900 */
[----:B------:R1:W2:Y:S04]  /*12d0*/  LDG.E R15, desc[UR4][R14.64] ;  /* 0x000000040e0f7981 */ /* 0x0002a8000c1e1900 */
[----:B------:R-:W3:Y:S01]  /*12e0*/  LDG.E R21, desc[UR4][R12.64+0x4] ;  /* 0x000004040c157981 */ /* 0x000ee2000c1e1900 */
[----:B------:R-:W-:-:S04]  /*12f0*/  IMAD.IADD R27, R6, 0x1, R27 ;  /* 0x00000001061b7824 */ /* 0x000fc800078e021b */
[----:B------:R-:W-:Y:S01]  /*1300*/  IMAD R20, R6, -0x2, R27 ;  /* 0xfffffffe06147824 */ /* 0x000fe200078e021b */
[----:B------:R-:W-:-:S04]  /*1310*/  IADD3 R24, P0, PT, R29, R27, RZ ;  /* 0x0000001b1d187210 */ /* 0x000fc80007f1e0ff */
[----:B------:R-:W-:Y:S02]  /*1320*/  IADD3 R29, P1, PT, R29, R20, RZ ;  /* 0x000000141d1d7210 */ /* 0x000fe40007f3e0ff */
[-C--:B------:R-:W-:Y:S02]  /*1330*/  LEA.HI.X.SX32 R27, R27, R10.reuse, 0x1, P0 ;  /* 0x0000000a1b1b7211 */ /* 0x080fe400000f0eff */
[----:B------:R-:W-:Y:S02]  /*1340*/  LEA.HI.X.SX32 R28, R20, R10, 0x1, P1 ;  /* 0x0000000a141c7211 */ /* 0x000fe400008f0eff */
[----:B-1----:R-:W-:Y:S02]  /*1350*/  LEA R14, P1, R29, UR8, 0x2 ;  /* 0x000000081d0e7c11 */ /* 0x002fe4000f8210ff */
[----:B------:R-:W-:Y:S01]  /*1360*/  LEA R20, P0, R24, UR8, 0x2 ;  /* 0x0000000818147c11 */ /* 0x000fe2000f8010ff */
[----:B------:R-:W-:-:S04]  /*1370*/  IMAD.WIDE R16, R25, 0x4, R16 ;  /* 0x0000000419107825 */ /* 0x000fc800078e0210 */
[----:B--2---:R-:W-:Y:S01]  /*1380*/  FADD R10, R18, -R15 ;  /* 0x8000000f120a7221 */ /* 0x004fe20000000000 */
[----:B------:R-:W-:-:S03]  /*1390*/  LEA.HI.X R15, R29, UR9, R28, 0x2, P1 ;  /* 0x000000091d0f7c11 */ /* 0x000fc600088f141c */
[----:B---3--:R-:W-:Y:S01]  /*13a0*/  FFMA R19, -R8, R10, R21 ;  /* 0x0000000a08137223 */ /* 0x008fe20000000115 */
[----:B------:R-:W-:-:S04]  /*13b0*/  LEA.HI.X R21, R24, UR9, R27, 0x2, P0 ;  /* 0x0000000918157c11 */ /* 0x000fc800080f141b */
[----:B------:R2:W-:Y:S04]  /*13c0*/  STG.E desc[UR4][R12.64+0x4], R19 ;  /* 0x000004130c007986 */ /* 0x0005e8000c101904 */
[----:B------:R-:W0:Y:S04]  /*13d0*/  LDG.E R20, desc[UR4][R20.64+0x4] ;  /* 0x0000040414147981 */ /* 0x000e28000c1e1900 */
[----:B------:R-:W0:Y:S04]  /*13e0*/  LDG.E R15, desc[UR4][R14.64+0x4] ;  /* 0x000004040e0f7981 */ /* 0x000e28000c1e1900 */
[----:B------:R-:W3:Y:S01]  /*13f0*/  LDG.E R25, desc[UR4][R16.64+0x4] ;  /* 0x0000040410197981 */ /* 0x000ee2000c1e1900 */
[----:B------:R-:W-:-:S04]  /*1400*/  IADD3 R11, PT, PT, R11, 0x4, RZ ;  /* 0x000000040b0b7810 */ /* 0x000fc80007ffe0ff */
[----:B------:R-:W-:Y:S01]  /*1410*/  ISETP.GE.AND P0, PT, R11, R4, PT ;  /* 0x000000040b00720c */ /* 0x000fe20003f06270 */
[----:B0-----:R-:W-:-:S04]  /*1420*/  FADD R23, R20, -R15 ;  /* 0x8000000f14177221 */ /* 0x001fc80000000000 */
[----:B---3--:R-:W-:-:S05]  /*1430*/  FFMA R23, -R8, R23, R25 ;  /* 0x0000001708177223 */ /* 0x008fca0000000119 */
[----:B------:R2:W-:Y:S03]  /*1440*/  STG.E desc[UR4][R16.64+0x4], R23 ;  /* 0x0000041710007986 */ /* 0x0005e6000c101904 */
[----:B------:R-:W-:Y:S05]  /*1450*/  @!P0 BRA `(.L_x_5) ;  /* 0xfffffff000ac8947 */ /* 0x000fea000383ffff */
.L_x_4:
[----:B------:R-:W-:Y:S05]  /*1460*/  BSYNC.RECONVERGENT B0 ;  /* 0x0000000000007941 */ /* 0x000fea0003800200 */
.L_x_0:
[----:B------:R-:W-:Y:S01]  /*1470*/  BAR.SYNC.DEFER_BLOCKING 0x0 ;  /* 0x0000000000007b1d */ /* 0x000fe20000010000 */
[----:B------:R-:W-:-:S13]  /*1480*/  ISETP.GT.AND P0, PT, R3, R0, PT ;  /* 0x000000000300720c */ /* 0x000fda0003f04270 */
[----:B0-----:R-:W-:Y:S05]  /*1490*/  @P0 EXIT ;  /* 0x000000000000094d */ /* 0x001fea0003800000 */
[----:B------:R-:W0:Y:S01]  /*14a0*/  LDCU UR6, c[0x0][0x3a0] ;  /* 0x00007400ff0677ac */ /* 0x000e220008000800 */
[----:B------:R-:W-:Y:S01]  /*14b0*/  ISETP.NE.AND P0, PT, R3, RZ, PT ;  /* 0x000000ff0300720c */ /* 0x000fe20003f05270 */
[----:B0-----:R-:W-:-:S09]  /*14c0*/  UISETP.GE.AND UP0, UPT, UR6, 0x2, UPT ;  /* 0x000000020600788c */ /* 0x001fd2000bf06270 */
[----:B------:R-:W-:Y:S05]  /*14d0*/  BRA.U !UP0, `(.L_x_6) ;  /* 0x0000000108887547 */ /* 0x000fea000b800000 */
[----:B------:R-:W0:Y:S01]  /*14e0*/  LDC.64 R6, c[0x0][0x388] ;  /* 0x0000e200ff067b82 */ /* 0x000e220000000a00 */
[----:B------:R-:W-:Y:S01]  /*14f0*/  BSSY.RECONVERGENT B0, `(.L_x_6) ;  /* 0x0000020000007945 */ /* 0x000fe20003800200 */
[----:B------:R-:W-:Y:S01]  /*1500*/  VIADD R9, R3, 0x1 ;  /* 0x0000000103097836 */ /* 0x000fe20000000000 */
[C---:B------:R-:W-:Y:S01]  /*1510*/  IADD3 R4, PT, PT, R0.reuse, 0x2, RZ ;  /* 0x0000000200047810 */ /* 0x040fe20007ffe0ff */
[----:B------:R-:W-:Y:S01]  /*1520*/  IMAD R8, R0, 0x2, R5 ;  /* 0x0000000200087824 */ /* 0x000fe200078e0205 */
[----:B------:R-:W-:Y:S01]  /*1530*/  SHF.R.S32.HI R10, RZ, 0x1f, R0 ;  /* 0x0000001fff0a7819 */ /* 0x000fe20000011400 */
[----:B------:R-:W3:Y:S06]  /*1540*/  LDCU.64 UR6, c[0x0][0x388] ;  /* 0x00007100ff0677ac */ /* 0x000eec0008000a00 */
.L_x_7:
[----:B--2---:R-:W-:-:S04]  /*1550*/  IMAD R17, R4, R9, RZ ;  /* 0x0000000904117224 */ /* 0x004fc800078e02ff */
[----:B0-----:R-:W-:-:S05]  /*1560*/  IMAD.WIDE R16, R17, 0x4, R6 ;  /* 0x0000000411107825 */ /* 0x001fca00078e0206 */
[----:B----4-:R-:W2:Y:S01]  /*1570*/  LDG.E R11, desc[UR4][R16.64+0x4] ;  /* 0x00000404100b7981 */ /* 0x010ea2000c1e1900 */
[----:B-1----:R-:W-:Y:S01]  /*1580*/  IMAD.WIDE R12, R0, 0x4, R16 ;  /* 0x00000004000c7825 */ /* 0x002fe200078e0210 */
[----:B------:R-:W-:-:S03]  /*1590*/  SHF.R.S32.HI R15, RZ, 0x1f, R9 ;  /* 0x0000001fff0f7819 */ /* 0x000fc60000011409 */
[----:B--2---:R-:W-:-:S05]  /*15a0*/  FADD R21, -R11, -RZ ;  /* 0x800000ff0b157221 */ /* 0x004fca0000000100 */
[----:B------:R0:W-:Y:S04]  /*15b0*/  STG.E desc[UR4][R16.64], R21 ;  /* 0x0000001510007986 */ /* 0x0001e8000c101904 */
[----:B------:R-:W2:Y:S01]  /*15c0*/  LDG.E R11, desc[UR4][R12.64] ;  /* 0x000000040c0b7981 */ /* 0x000ea2000c1e1900 */
[----:B------:R-:W-:-:S04]  /*15d0*/  IADD3 R18, P1, PT, R9, R0, RZ ;  /* 0x0000000009127210 */ /* 0x000fc80007f3e0ff */
[----:B------:R-:W-:Y:S02]  /*15e0*/  IADD3.X R15, PT, PT, R10, R15, RZ, P1, !PT ;  /* 0x0000000f0a0f7210 */ /* 0x000fe40000ffe4ff */
[----:B---3--:R-:W-:-:S04]  /*15f0*/  LEA R14, P1, R18, UR6, 0x2 ;  /* 0x00000006120e7c11 */ /* 0x008fc8000f8210ff */
[----:B------:R-:W-:Y:S01]  /*1600*/  LEA.HI.X R15, R18, UR7, R15, 0x2, P1 ;  /* 0x00000007120f7c11 */ /* 0x000fe200088f140f */
[----:B--2---:R-:W-:-:S05]  /*1610*/  FADD R25, -R11, -RZ ;  /* 0x800000ff0b197221 */ /* 0x004fca0000000100 */
[----:B------:R4:W-:Y:S04]  /*1620*/  STG.E desc[UR4][R12.64+0x4], R25 ;  /* 0x000004190c007986 */ /* 0x0009e8000c101904 */
[----:B------:R-:W2:Y:S01]  /*1630*/  LDG.E R15, desc[UR4][R14.64+0x8] ;  /* 0x000008040e0f7981 */ /* 0x000ea2000c1e1900 */
[----:B------:R-:W-:-:S04]  /*1640*/  IMAD.WIDE R18, R9, 0x4, R6 ;  /* 0x0000000409127825 */ /* 0x000fc800078e0206 */
[----:B0-----:R-:W-:Y:S01]  /*1650*/  IMAD.WIDE R16, R8, 0x4, R18 ;  /* 0x0000000408107825 */ /* 0x001fe200078e0212 */
[----:B--2---:R4:W-:Y:S04]  /*1660*/  STG.E desc[UR4][R18.64], R15 ;  /* 0x0000000f12007986 */ /* 0x0049e8000c101904 */
[----:B------:R-:W2:Y:S01]  /*1670*/  LDG.E R11, desc[UR4][R16.64] ;  /* 0x00000004100b7981 */ /* 0x000ea2000c1e1900 */
[----:B------:R-:W-:-:S04]  /*1680*/  IMAD.WIDE R20, R4, 0x4, R16 ;  /* 0x0000000404147825 */ /* 0x000fc800078e0210 */
[----:B------:R-:W-:Y:S01]  /*1690*/  IMAD.MOV.U32 R23, RZ, RZ, R9 ;  /* 0x000000ffff177224 */ /* 0x000fe200078e0009 */
[----:B------:R-:W-:-:S04]  /*16a0*/  IADD3 R9, PT, PT, R9, 0x1, RZ ;  /* 0x0000000109097810 */ /* 0x000fc80007ffe0ff */
[----:B------:R-:W-:Y:S02]  /*16b0*/  ISETP.LE.AND P2, PT, R23, R0, PT ;  /* 0x000000001700720c */ /* 0x000fe40003f43270 */
[----:B------:R-:W-:Y:S01]  /*16c0*/  ISETP.GE.AND P1, PT, R9, R2, PT ;  /* 0x000000020900720c */ /* 0x000fe20003f26270 */
[----:B--2---:R4:W-:-:S12]  /*16d0*/  STG.E desc[UR4][R20.64], R11 ;  /* 0x0000000b14007986 */ /* 0x0049d8000c101904 */
[----:B------:R-:W-:Y:S05]  /*16e0*/  @!P1 BRA P2, `(.L_x_7) ;  /* 0xfffffffc00989947 */ /* 0x000fea000103ffff */
[----:B------:R-:W-:Y:S05]  /*16f0*/  BSYNC.RECONVERGENT B0 ;  /* 0x0000000000007941 */ /* 0x000fea0003800200 */
.L_x_6:
[----:B------:R-:W-:Y:S06]  /*1700*/  BAR.SYNC.DEFER_BLOCKING 0x0 ;  /* 0x0000000000007b1d */ /* 0x000fec0000010000 */
[----:B------:R-:W-:Y:S04]  /*1710*/  BSSY.RECONVERGENT B0, `(.L_x_8) ;  /* 0x0000021000007945 */ /* 0x000fe80003800200 */
[----:B------:R-:W-:Y:S05]  /*1720*/  @P0 BRA `(.L_x_9) ;  /* 0x00000000007c0947 */ /* 0x000fea0003800000 */
[----:B----4-:R-:W0:Y:S08]  /*1730*/  LDC.64 R10, c[0x0][0x388] ;  /* 0x0000e200ff0a7b82 */ /* 0x010e300000000a00 */
[----:B------:R-:W3:Y:S01]  /*1740*/  LDC.64 R8, c[0x0][0x388] ;  /* 0x0000e200ff087b82 */ /* 0x000ee20000000a00 */
[----:B0-----:R-:W-:-:S05]  /*1750*/  IMAD.WIDE R6, R0, 0x4, R10 ;  /* 0x0000000400067825 */ /* 0x001fca00078e020a */
[----:B-12---:R-:W2:Y:S04]  /*1760*/  LDG.E R13, desc[UR4][R6.64+0x8] ;  /* 0x00000804060d7981 */ /* 0x006ea8000c1e1900 */
[----:B---3--:R-:W2:Y:S01]  /*1770*/  LDG.E R4, desc[UR4][R8.64+0x4] ;  /* 0x0000040408047981 */ /* 0x008ea2000c1e1900 */
[----:B------:R-:W-:-:S04]  /*1780*/  VIADD R12, R0, 0x2 ;  /* 0x00000002000c7836 */ /* 0x000fc80000000000 */
[----:B------:R-:W-:-:S04]  /*1790*/  IMAD R15, R12, R0, RZ ;  /* 0x000000000c0f7224 */ /* 0x000fc800078e02ff */
[----:B------:R-:W-:-:S04]  /*17a0*/  IMAD.WIDE R16, R15, 0x4, R10 ;  /* 0x000000040f107825 */ /* 0x000fc800078e020a */
[----:B--2---:R-:W-:Y:S01]  /*17b0*/  FADD R4, R4, R13 ;  /* 0x0000000d04047221 */ /* 0x004fe20000000000 */
[----:B------:R-:W-:-:S03]  /*17c0*/  IADD3 R13, PT, PT, R12, R15, RZ ;  /* 0x0000000f0c0d7210 */ /* 0x000fc60007ffe0ff */
[----:B------:R-:W-:Y:S02]  /*17d0*/  FMUL R21, R4, 0.5 ;  /* 0x3f00000004157820 */ /* 0x000fe40000400000 */
[----:B------:R-:W-:-:S03]  /*17e0*/  IMAD.WIDE R10, R13, 0x4, R10 ;  /* 0x000000040d0a7825 */ /* 0x000fc600078e020a */
[----:B------:R0:W-:Y:S04]  /*17f0*/  STG.E desc[UR4][R8.64], R21 ;  /* 0x0000001508007986 */ /* 0x0001e8000c101904 */
[----:B------:R-:W2:Y:S04]  /*1800*/  LDG.E R17, desc[UR4][R16.64] ;  /* 0x0000000410117981 */ /* 0x000ea8000c1e1900 */
[----:B------:R-:W2:Y:S01]  /*1810*/  LDG.E R4, desc[UR4][R10.64+0x4] ;  /* 0x000004040a047981 */ /* 0x000ea2000c1e1900 */
[----:B------:R-:W-:-:S04]  /*1820*/  IMAD.WIDE R18, R0, 0x4, R6 ;  /* 0x0000000400127825 */ /* 0x000fc800078e0206 */
[----:B--2---:R-:W-:-:S04]  /*1830*/  FADD R4, R4, R17 ;  /* 0x0000001104047221 */ /* 0x004fc80000000000 */
[----:B------:R-:W-:-:S05]  /*1840*/  FMUL R23, R4, 0.5 ;  /* 0x3f00000004177820 */ /* 0x000fca0000400000 */
[----:B------:R1:W-:Y:S04]  /*1850*/  STG.E desc[UR4][R10.64], R23 ;  /* 0x000000170a007986 */ /* 0x0003e8000c101904 */
[----:B------:R-:W2:Y:S04]  /*1860*/  LDG.E R19, desc[UR4][R18.64+0xc] ;  /* 0x00000c0412137981 */ /* 0x000ea8000c1e1900 */
[----:B------:R-:W2:Y:S01]  /*1870*/  LDG.E R4, desc[UR4][R6.64] ;  /* 0x0000000406047981 */ /* 0x000ea2000c1e1900 */
[----:B------:R-:W-:-:S04]  /*1880*/  IMAD.WIDE R14, R15, 0x4, R6 ;  /* 0x000000040f0e7825 */ /* 0x000fc800078e0206 */
[----:B0-----:R-:W-:-:S04]  /*1890*/  IMAD.WIDE R8, R13, 0x4, R6 ;  /* 0x000000040d087825 */ /* 0x001fc800078e0206 */
[----:B--2---:R-:W-:-:S04]  /*18a0*/  FADD R4, R4, R19 ;  /* 0x0000001304047221 */ /* 0x004fc80000000000 */
[----:B------:R-:W-:-:S05]  /*18b0*/  FMUL R25, R4, 0.5 ;  /* 0x3f00000004197820 */ /* 0x000fca0000400000 */
[----:B------:R0:W-:Y:S04]  /*18c0*/  STG.E desc[UR4][R6.64+0x4], R25 ;  /* 0x0000041906007986 */ /* 0x0001e8000c101904 */
[----:B------:R-:W2:Y:S04]  /*18d0*/  LDG.E R15, desc[UR4][R14.64+0x4] ;  /* 0x000004040e0f7981 */ /* 0x000ea8000c1e1900 */
[----:B------:R-:W2:Y:S02]  /*18e0*/  LDG.E R4, desc[UR4][R8.64] ;  /* 0x0000000408047981 */ /* 0x000ea4000c1e1900 */
[----:B--2---:R-:W-:-:S04]  /*18f0*/  FADD R4, R4, R15 ;  /* 0x0000000f04047221 */ /* 0x004fc80000000000 */
[----:B-1----:R-:W-:-:S05]  /*1900*/  FMUL R11, R4, 0.5 ;  /* 0x3f000000040b7820 */ /* 0x002fca0000400000 */
[----:B------:R0:W-:Y:S02]  /*1910*/  STG.E desc[UR4][R8.64+0x4], R11 ;  /* 0x0000040b08007986 */ /* 0x0001e4000c101904 */
.L_x_9:
[----:B------:R-:W-:Y:S05]  /*1920*/  BSYNC.RECONVERGENT B0 ;  /* 0x0000000000007941 */ /* 0x000fea0003800200 */
.L_x_8:
[----:B------:R-:W-:Y:S05]  /*1930*/  BRA.U !UP0, `(.L_x_10) ;  /* 0x0000000108887547 */ /* 0x000fea000b800000 */
[----:B0-----:R-:W0:Y:S01]  /*1940*/  LDC.64 R6, c[0x0][0x390] ;  /* 0x0000e400ff067b82 */ /* 0x001e220000000a00 */
[----:B------:R-:W-:Y:S01]  /*1950*/  BSSY.RECONVERGENT B0, `(.L_x_10) ;  /* 0x0000020000007945 */ /* 0x000fe20003800200 */
[----:B------:R-:W-:Y:S01]  /*1960*/  VIADD R3, R3, 0x1 ;  /* 0x0000000103037836 */ /* 0x000fe20000000000 */
[C---:B------:R-:W-:Y:S01]  /*1970*/  LEA R8, R0.reuse, R5, 0x1 ;  /* 0x0000000500087211 */ /* 0x040fe200078e08ff */
[----:B------:R-:W-:Y:S01]  /*1980*/  VIADD R10, R0, 0x2 ;  /* 0x00000002000a7836 */ /* 0x000fe20000000000 */
[----:B------:R-:W-:Y:S01]  /*1990*/  SHF.R.S32.HI R9, RZ, 0x1f, R0 ;  /* 0x0000001fff097819 */ /* 0x000fe20000011400 */
[----:B------:R-:W3:Y:S06]  /*19a0*/  LDCU.64 UR6, c[0x0][0x390] ;  /* 0x00007200ff0677ac */ /* 0x000eec0008000a00 */
.L_x_11:
[----:B-12-4-:R-:W-:-:S04]  /*19b0*/  IMAD R13, R10, R3, RZ ;  /* 0x000000030a0d7224 */ /* 0x016fc800078e02ff */
[----:B0-----:R-:W-:-:S05]  /*19c0*/  IMAD.WIDE R12, R13, 0x4, R6 ;  /* 0x000000040d0c7825 */ /* 0x001fca00078e0206 */
[----:B------:R-:W2:Y:S01]  /*19d0*/  LDG.E R11, desc[UR4][R12.64+0x4] ;  /* 0x000004040c0b7981 */ /* 0x000ea2000c1e1900 */
[----:B------:R-:W-:Y:S01]  /*19e0*/  IMAD.WIDE R4, R0, 0x4, R12 ;  /* 0x0000000400047825 */ /* 0x000fe200078e020c */
[----:B------:R-:W-:Y:S02]  /*19f0*/  SHF.R.S32.HI R14, RZ, 0x1f, R3 ;  /* 0x0000001fff0e7819 */ /* 0x000fe40000011403 */
[----:B------:R-:W-:-:S04]  /*1a00*/  IADD3 R15, P1, PT, R3, R0, RZ ;  /* 0x00000000030f7210 */ /* 0x000fc80007f3e0ff */
[----:B------:R-:W-:Y:S01]  /*1a10*/  IADD3.X R14, PT, PT, R9, R14, RZ, P1, !PT ;  /* 0x0000000e090e7210 */ /* 0x000fe20000ffe4ff */
[----:B--2---:R0:W-:Y:S04]  /*1a20*/  STG.E desc[UR4][R12.64], R11 ;  /* 0x0000000b0c007986 */ /* 0x0041e8000c101904 */
[----:B------:R-:W2:Y:S01]  /*1a30*/  LDG.E R21, desc[UR4][R4.64] ;  /* 0x0000000404157981 */ /* 0x000ea2000c1e1900 */
[----:B---3--:R-:W-:-:S04]  /*1a40*/  LEA R18, P1, R15, UR6, 0x2 ;  /* 0x000000060f127c11 */ /* 0x008fc8000f8210ff */
[----:B------:R-:W-:Y:S01]  /*1a50*/  LEA.HI.X R19, R15, UR7, R14, 0x2, P1 ;  /* 0x000000070f137c11 */ /* 0x000fe200088f140e */
[----:B--2---:R1:W-:Y:S04]  /*1a60*/  STG.E desc[UR4][R4.64+0x4], R21 ;  /* 0x0000041504007986 */ /* 0x0043e8000c101904 */
[----:B------:R-:W2:Y:S01]  /*1a70*/  LDG.E R18, desc[UR4][R18.64+0x8] ;  /* 0x0000080412127981 */ /* 0x000ea2000c1e1900 */
[----:B------:R-:W-:-:S04]  /*1a80*/  IMAD.WIDE R14, R3, 0x4, R6 ;  /* 0x00000004030e7825 */ /* 0x000fc800078e0206 */
[----:B0-----:R-:W-:-:S04]  /*1a90*/  IMAD.WIDE R12, R8, 0x4, R14 ;  /* 0x00000004080c7825 */ /* 0x001fc800078e020e */
[----:B--2---:R-:W-:-:S05]  /*1aa0*/  FADD R23, -R18, -RZ ;  /* 0x800000ff12177221 */ /* 0x004fca0000000100 */
[----:B------:R1:W-:Y:S04]  /*1ab0*/  STG.E desc[UR4][R14.64], R23 ;  /* 0x000000170e007986 */ /* 0x0003e8000c101904 */
[----:B------:R-:W2:Y:S01]  /*1ac0*/  LDG.E R11, desc[UR4][R12.64] ;  /* 0x000000040c0b7981 */ /* 0x000ea2000c1e1900 */
[----:B------:R-:W-:-:S04]  /*1ad0*/  IMAD.WIDE R16, R10, 0x4, R12 ;  /* 0x000000040a107825 */ /* 0x000fc800078e020c */
[----:B--2---:R-:W-:Y:S01]  /*1ae0*/  FADD R25, -R11, -RZ ;  /* 0x800000ff0b197221 */ /* 0x004fe20000000100 */
[----:B------:R-:W-:Y:S01]  /*1af0*/  IMAD.MOV.U32 R11, RZ, RZ, R3 ;  /* 0x000000ffff0b7224 */ /* 0x000fe200078e0003 */
[----:B------:R-:W-:-:S03]  /*1b00*/  IADD3 R3, PT, PT, R3, 0x1, RZ ;  /* 0x0000000103037810 */ /* 0x000fc60007ffe0ff */
[----:B------:R1:W-:Y:S01]  /*1b10*/  STG.E desc[UR4][R16.64], R25 ;  /* 0x0000001910007986 */ /* 0x0003e2000c101904 */
[----:B------:R-:W-:Y:S02]  /*1b20*/  ISETP.LE.AND P2, PT, R11, R0, PT ;  /* 0x000000000b00720c */ /* 0x000fe40003f43270 */
[----:B------:R-:W-:-:S13]  /*1b30*/  ISETP.GE.AND P1, PT, R3, R2, PT ;  /* 0x000000020300720c */ /* 0x000fda0003f26270 */
[----:B-1----:R-:W-:Y:S05]  /*1b40*/  @!P1 BRA P2, `(.L_x_11) ;  /* 0xfffffffc00989947 */ /* 0x002fea000103ffff */
[----:B------:R-:W-:Y:S05]  /*1b50*/  BSYNC.RECONVERGENT B0 ;  /* 0x0000000000007941 */ /* 0x000fea0003800200 */
.L_x_10:
[----:B------:R-:W-:Y:S06]  /*1b60*/  BAR.SYNC.DEFER_BLOCKING 0x0 ;  /* 0x0000000000007b1d */ /* 0x000fec0000010000 */
[----:B------:R-:W-:Y:S05]  /*1b70*/  @P0 EXIT ;  /* 0x000000000000094d */ /* 0x000fea0003800000 */
[----:B------:R-:W3:Y:S08]  /*1b80*/  LDC.64 R4, c[0x0][0x390] ;  /* 0x0000e400ff047b82 */ /* 0x000ef00000000a00 */
[----:B0---4-:R-:W0:Y:S01]  /*1b90*/  LDC.64 R10, c[0x0][0x390] ;  /* 0x0000e400ff0a7b82 */ /* 0x011e220000000a00 */
[----:B---3--:R-:W-:-:S05]  /*1ba0*/  IMAD.WIDE R2, R0, 0x4, R4 ;  /* 0x0000000400027825 */ /* 0x008fca00078e0204 */
[----:B------:R-:W3:Y:S04]  /*1bb0*/  LDG.E R7, desc[UR4][R2.64+0x8] ;  /* 0x0000080402077981 */ /* 0x000ee8000c1e1900 */
[----:B0-----:R-:W3:Y:S01]  /*1bc0*/  LDG.E R6, desc[UR4][R10.64+0x4] ;  /* 0x000004040a067981 */ /* 0x001ee2000c1e1900 */
[----:B------:R-:W-:-:S04]  /*1bd0*/  VIADD R9, R0, 0x2 ;  /* 0x0000000200097836 */ /* 0x000fc80000000000 */
[----:B--2---:R-:W-:-:S05]  /*1be0*/  IMAD R19, R9, R0, RZ ;  /* 0x0000000009137224 */ /* 0x004fca00078e02ff */
[----:B-1----:R-:W-:Y:S01]  /*1bf0*/  IADD3 R21, PT, PT, R9, R19, RZ ;  /* 0x0000001309157210 */ /* 0x002fe20007ffe0ff */
[----:B---3--:R-:W-:-:S04]  /*1c00*/  FADD R6, R6, R7 ;  /* 0x0000000706067221 */ /* 0x008fc80000000000 */
[----:B------:R-:W-:Y:S01]  /*1c10*/  FMUL R13, R6, 0.5 ;  /* 0x3f000000060d7820 */ /* 0x000fe20000400000 */
[----:B------:R-:W-:-:S04]  /*1c20*/  IMAD.WIDE R6, R19, 0x4, R4 ;  /* 0x0000000413067825 */ /* 0x000fc800078e0204 */
[----:B------:R-:W-:Y:S01]  /*1c30*/  IMAD.WIDE R4, R21, 0x4, R4 ;  /* 0x0000000415047825 */ /* 0x000fe200078e0204 */
[----:B------:R0:W-:Y:S04]  /*1c40*/  STG.E desc[UR4][R10.64], R13 ;  /* 0x0000000d0a007986 */ /* 0x0001e8000c101904 */
[----:B------:R-:W2:Y:S04]  /*1c50*/  LDG.E R7, desc[UR4][R6.64] ;  /* 0x0000000406077981 */ /* 0x000ea8000c1e1900 */
[----:B------:R-:W2:Y:S02]  /*1c60*/  LDG.E R8, desc[UR4][R4.64+0x4] ;  /* 0x0000040404087981 */ /* 0x000ea4000c1e1900 */
[----:B--2---:R-:W-:-:S04]  /*1c70*/  FADD R8, R8, R7 ;  /* 0x0000000708087221 */ /* 0x004fc80000000000 */
[----:B------:R-:W-:Y:S01]  /*1c80*/  FMUL R15, R8, 0.5 ;  /* 0x3f000000080f7820 */ /* 0x000fe20000400000 */
[----:B------:R-:W-:-:S04]  /*1c90*/  IMAD.WIDE R8, R0, 0x4, R2 ;  /* 0x0000000400087825 */ /* 0x000fc800078e0202 */
[----:B------:R1:W-:Y:S04]  /*1ca0*/  STG.E desc[UR4][R4.64], R15 ;  /* 0x0000000f04007986 */ /* 0x0003e8000c101904 */
[----:B------:R-:W2:Y:S04]  /*1cb0*/  LDG.E R9, desc[UR4][R8.64+0xc] ;  /* 0x00000c0408097981 */ /* 0x000ea8000c1e1900 */
[----:B------:R-:W2:Y:S01]  /*1cc0*/  LDG.E R0, desc[UR4][R2.64] ;  /* 0x0000000402007981 */ /* 0x000ea2000c1e1900 */
[----:B0-----:R-:W-:-:S04]  /*1cd0*/  IMAD.WIDE R10, R19, 0x4, R2 ;  /* 0x00000004130a7825 */ /* 0x001fc800078e0202 */
[----:B------:R-:W-:-:S04]  /*1ce0*/  IMAD.WIDE R6, R21, 0x4, R2 ;  /* 0x0000000415067825 */ /* 0x000fc800078e0202 */
[----:B--2---:R-:W-:-:S04]  /*1cf0*/  FADD R0, R0, R9 ;  /* 0x0000000900007221 */ /* 0x004fc80000000000 */
[----:B------:R-:W-:-:S05]  /*1d00*/  FMUL R17, R0, 0.5 ;  /* 0x3f00000000117820 */ /* 0x000fca0000400000 */
[----:B------:R-:W-:Y:S04]  /*1d10*/  STG.E desc[UR4][R2.64+0x4], R17 ;  /* 0x0000041102007986 */ /* 0x000fe8000c101904 */
[----:B------:R-:W2:Y:S04]  /*1d20*/  LDG.E R11, desc[UR4][R10.64+0x4] ;  /* 0x000004040a0b7981 */ /* 0x000ea8000c1e1900 */
[----:B------:R-:W2:Y:S02]  /*1d30*/  LDG.E R0, desc[UR4][R6.64] ;  /* 0x0000000406007981 */ /* 0x000ea4000c1e1900 */
[----:B--2---:R-:W-:-:S04]  /*1d40*/  FADD R0, R0, R11 ;  /* 0x0000000b00007221 */ /* 0x004fc80000000000 */
[----:B-1----:R-:W-:-:S05]  /*1d50*/  FMUL R5, R0, 0.5 ;  /* 0x3f00000000057820 */ /* 0x002fca0000400000 */
[----:B------:R-:W-:Y:S01]  /*1d60*/  STG.E desc[UR4][R6.64+0x4], R5 ;  /* 0x0000040506007986 */ /* 0x000fe2000c101904 */
[----:B------:R-:W-:Y:S05]  /*1d70*/  EXIT ;  /* 0x000000000000794d */ /* 0x000fea0003800000 */
.L_x_12:
[----:B------:R-:W-:-:S00]  /*1d80*/  BRA `(.L_x_12) ;  /* 0xfffffffc00fc7947 */ /* 0x000fc0000383ffff */
[----:B------:R-:W-:-:S00]  /*1d90*/  NOP ;  /* 0x0000000000007918 */ /* 0x000fc00000000000 */
        /* <DEDUP_REMOVED lines=14> */
.L_x_110:


//--------------------- .text._Z8project1iPfS_S_S_i --------------------------
	.section	.text._Z8project1iPfS_S_S_i,"ax",@progbits
	.align	128
        .global         _Z8project1iPfS_S_S_i
        .type           _Z8project1iPfS_S_S_i,@function
        .size           _Z8project1iPfS_S_S_i,(.L_x_108 - _Z8project1iPfS_S_S_i)
        .other          _Z8project1iPfS_S_S_i,@"STO_CUDA_ENTRY STV_DEFAULT"
_Z8project1iPfS_S_S_i:
.text._Z8project1iPfS_S_S_i:
[----:B------:R-:W-:Y:S01]  /*0000*/  LDC R1, c[0x0][0x37c] ;  /* 0x0000df00ff017b82 */ /* 0x000fe20000000800 */
[----:B------:R-:W0:Y:S07]  /*0010*/  S2R R0, SR_TID.X ;  /* 0x0000000000007919 */ /* 0x000e2e0000002100 */
[----:B------:R-:W0:Y:S01]  /*0020*/  S2UR UR4, SR_CTAID.X ;  /* 0x00000000000479c3 */ /* 0x000e220000002500 */
[----:B------:R-:W1:Y:S07]  /*0030*/  LDCU UR6, c[0x0][0x3a8] ;  /* 0x00007500ff0677ac */ /* 0x000e6e0008000800 */
[----:B------:R-:W0:Y:S08]  /*0040*/  LDC R9, c[0x0][0x360] ;  /* 0x0000d800ff097b82 */ /* 0x000e300000000800 */
[----:B------:R-:W2:Y:S01]  /*0050*/  LDC R3, c[0x0][0x380] ;  /* 0x0000e000ff037b82 */ /* 0x000ea20000000800 */
[----:B0-----:R-:W-:-:S04]  /*0060*/  IMAD R9, R9, UR4, R0 ;  /* 0x0000000409097c24 */ /* 0x001fc8000f8e0200 */
[----:B-1----:R-:W-:Y:S02]  /*0070*/  IMAD R9, R9, UR6, RZ ;  /* 0x0000000609097c24 */ /* 0x002fe4000f8e02ff */
[----:B--2---:R-:W-:-:S05]  /*0080*/  IMAD R8, R3, R3, RZ ;  /* 0x0000000303087224 */ /* 0x004fca00078e02ff */
[----:B------:R-:W-:-:S13]  /*0090*/  ISETP.GE.AND P0, PT, R9, R8, PT ;  /* 0x000000080900720c */ /* 0x000fda0003f06270 */
[----:B------:R-:W-:Y:S05]  /*00a0*/  @P0 EXIT ;  /* 0x000000000000094d */ /* 0x000fea0003800000 */
[----:B------:R-:W-:Y:S02]  /*00b0*/  UISETP.GE.AND UP0, UPT, UR6, 0x1, UPT ;  /* 0x000000010600788c */ /* 0x000fe4000bf06270 */
[----:B------:R-:W-:Y:S01]  /*00c0*/  VIADD R7, R9, UR6 ;  /* 0x0000000609077c36 */ /* 0x000fe20008000000 */
[----:B------:R-:W0:Y:S06]  /*00d0*/  LDCU.64 UR4, c[0x0][0x358] ;  /* 0x00006b00ff0477ac */ /* 0x000e2c0008000a00 */
[----:B------:R-:W-:Y:S05]  /*00e0*/  BRA.U !UP0, `(.L_x_13) ;  /* 0x00000019081c7547 */ /* 0x000fea000b800000 */
[----:B------:R-:W-:Y:S01]  /*00f0*/  VIMNMX R6, PT, PT, R8, R7, PT ;  /* 0x0000000708067248 */ /* 0x000fe20003fe0100 */
[----:B------:R-:W1:Y:S01]  /*0100*/  LDCU.64 UR6, c[0x0][0x388] ;  /* 0x00007100ff0677ac */ /* 0x000e620008000a00 */
[----:B------:R-:W-:Y:S01]  /*0110*/  BSSY.RECONVERGENT B0, `(.L_x_14) ;  /* 0x0000058000007945 */ /* 0x000fe20003800200 */
[----:B------:R-:W-:Y:S01]  /*0120*/  IADD3 R4, PT, PT, R3, 0x2, RZ ;  /* 0x0000000203047810 */ /* 0x000fe20007ffe0ff */
[----:B------:R-:W-:Y:S01]  /*0130*/  IMAD.MOV.U32 R5, RZ, RZ, R9 ;  /* 0x000000ffff057224 */ /* 0x000fe200078e0009 */
[----:B------:R-:W-:Y:S01]  /*0140*/  VIADDMNMX R20, R9, 0x1, R6, !PT ;  /* 0x0000000109147846 */ /* 0x000fe20007800106 */
[----:B------:R-:W2:Y:S01]  /*0150*/  LDCU.64 UR8, c[0x0][0x390] ;  /* 0x00007200ff0877ac */ /* 0x000ea20008000a00 */
[----:B------:R-:W-:-:S03]  /*0160*/  I2FP.F32.S32 R3, R3 ;  /* 0x0000000300037245 */ /* 0x000fc60000201400 */
[----:B------:R-:W-:-:S05]  /*0170*/  IMAD.IADD R0, R20, 0x1, -R9 ;  /* 0x0000000114007824 */ /* 0x000fca00078e0a09 */
[----:B------:R-:W-:-:S13]  /*0180*/  LOP3.LUT P0, R0, R0, 0x3, RZ, 0xc0, !PT ;  /* 0x0000000300007812 */ /* 0x000fda000780c0ff */
[----:B-12---:R-:W-:Y:S05]  /*0190*/  @!P0 BRA `(.L_x_15) ;  /* 0x00000004003c8947 */ /* 0x006fea0003800000 */
[----:B------:R-:W1:Y:S01]  /*01a0*/  LDC R2, c[0x0][0x380] ;  /* 0x0000e000ff027b82 */ /* 0x000e620000000800 */
[----:B------:R-:W-:Y:S01]  /*01b0*/  IMAD.MOV R13, RZ, RZ, -R0 ;  /* 0x000000ffff0d7224 */ /* 0x000fe200078e0a00 */
[----:B------:R-:W-:-:S06]  /*01c0*/  MOV R5, R9 ;  /* 0x0000000900057202 */ /* 0x000fcc0000000f00 */
[----:B------:R-:W2:Y:S08]  /*01d0*/  LDC.64 R16, c[0x0][0x3a0] ;  /* 0x0000e800ff107b82 */ /* 0x000eb00000000a00 */
[----:B------:R-:W3:Y:S08]  /*01e0*/  LDC.64 R14, c[0x0][0x398] ;  /* 0x0000e600ff0e7b82 */ /* 0x000ef00000000a00 */
[----:B------:R-:W4:Y:S02]  /*01f0*/  LDC.64 R26, c[0x0][0x388] ;  /* 0x0000e200ff1a7b82 */ /* 0x000f240000000a00 */
.L_x_18:
[----:B-1----:R-:W-:Y:S02]  /*0200*/  IABS R0, R2 ;  /* 0x0000000200007213 */ /* 0x002fe40000000000 */
[----:B------:R-:W-:Y:S02]  /*0210*/  IABS R18, R5 ;  /* 0x0000000500127213 */ /* 0x000fe40000000000 */
[----:B------:R-:W1:Y:S08]  /*0220*/  I2F.RP R12, R0 ;  /* 0x00000000000c7306 */ /* 0x000e700000209400 */
[----:B-1----:R-:W1:Y:S02]  /*0230*/  MUFU.RCP R12, R12 ;  /* 0x0000000c000c7308 */ /* 0x002e640000001000 */
[----:B-1----:R-:W-:-:S06]  /*0240*/  VIADD R10, R12, 0xffffffe ;  /* 0x0ffffffe0c0a7836 */ /* 0x002fcc0000000000 */
[----:B------:R1:W5:Y:S02]  /*0250*/  F2I.FTZ.U32.TRUNC.NTZ R11, R10 ;  /* 0x0000000a000b7305 */ /* 0x000364000021f000 */
[----:B-1----:R-:W-:Y:S02]  /*0260*/  HFMA2 R10, -RZ, RZ, 0, 0 ;  /* 0x00000000ff0a7431 */ /* 0x002fe400000001ff */
[----:B-----5:R-:W-:-:S04]  /*0270*/  IMAD.MOV R19, RZ, RZ, -R11 ;  /* 0x000000ffff137224 */ /* 0x020fc800078e0a0b */
[----:B------:R-:W-:-:S04]  /*0280*/  IMAD R19, R19, R0, RZ ;  /* 0x0000000013137224 */ /* 0x000fc800078e02ff */
[----:B------:R-:W-:-:S04]  /*0290*/  IMAD.HI.U32 R11, R11, R19, R10 ;  /* 0x000000130b0b7227 */ /* 0x000fc800078e000a */
[----:B------:R-:W-:-:S04]  /*02a0*/  IMAD.MOV.U32 R19, RZ, RZ, R18 ;  /* 0x000000ffff137224 */ /* 0x000fc800078e0012 */
[----:B------:R-:W-:-:S04]  /*02b0*/  IMAD.HI.U32 R11, R11, R19, RZ ;  /* 0x000000130b0b7227 */ /* 0x000fc800078e00ff */
[----:B------:R-:W-:-:S04]  /*02c0*/  IMAD.MOV R12, RZ, RZ, -R11 ;  /* 0x000000ffff0c7224 */ /* 0x000fc800078e0a0b */
[----:B------:R-:W-:-:S05]  /*02d0*/  IMAD R19, R0, R12, R19 ;  /* 0x0000000c00137224 */ /* 0x000fca00078e0213 */
[----:B------:R-:W-:-:S13]  /*02e0*/  ISETP.GT.U32.AND P2, PT, R0, R19, PT ;  /* 0x000000130000720c */ /* 0x000fda0003f44070 */
[-C--:B------:R-:W-:Y:S01]  /*02f0*/  @!P2 IADD3 R19, PT, PT, R19, -R0.reuse, RZ ;  /* 0x800000001313a210 */ /* 0x080fe20007ffe0ff */
[----:B------:R-:W-:Y:S01]  /*0300*/  @!P2 VIADD R11, R11, 0x1 ;  /* 0x000000010b0ba836 */ /* 0x000fe20000000000 */
[----:B------:R-:W-:Y:S02]  /*0310*/  ISETP.NE.AND P2, PT, R2, RZ, PT ;  /* 0x000000ff0200720c */ /* 0x000fe40003f45270 */
[----:B------:R-:W-:Y:S02]  /*0320*/  ISETP.GE.U32.AND P0, PT, R19, R0, PT ;  /* 0x000000001300720c */ /* 0x000fe40003f06070 */
[----:B------:R-:W-:-:S04]  /*0330*/  LOP3.LUT R0, R5, R2, RZ, 0x3c, !PT ;  /* 0x0000000205007212 */ /* 0x000fc800078e3cff */
[----:B------:R-:W-:-:S07]  /*0340*/  ISETP.GE.AND P1, PT, R0, RZ, PT ;  /* 0x000000ff0000720c */ /* 0x000fce0003f26270 */
[----:B------:R-:W-:-:S06]  /*0350*/  @P0 VIADD R11, R11, 0x1 ;  /* 0x000000010b0b0836 */ /* 0x000fcc0000000000 */
[----:B------:R-:W-:Y:S02]  /*0360*/  @!P1 IADD3 R11, PT, PT, -R11, RZ, RZ ;  /* 0x000000ff0b0b9210 */ /* 0x000fe40007ffe1ff */
[----:B------:R-:W-:-:S05]  /*0370*/  @!P2 LOP3.LUT R11, RZ, R2, RZ, 0x33, !PT ;  /* 0x00000002ff0ba212 */ /* 0x000fca00078e33ff */
[----:B------:R-:W-:Y:S02]  /*0380*/  IMAD.MOV R12, RZ, RZ, -R11 ;  /* 0x000000ffff0c7224 */ /* 0x000fe400078e0a0b */
[----:B------:R-:W-:Y:S02]  /*0390*/  IMAD R11, R4, R11, R4 ;  /* 0x0000000b040b7224 */ /* 0x000fe400078e0204 */
[----:B------:R-:W-:Y:S02]  /*03a0*/  IMAD R12, R2, R12, R5 ;  /* 0x0000000c020c7224 */ /* 0x000fe400078e0205 */
[----:B------:R-:W-:-:S03]  /*03b0*/  IMAD.IADD R19, R4, 0x1, R11 ;  /* 0x0000000104137824 */ /* 0x000fc600078e020b */
[----:B------:R-:W-:Y:S01]  /*03c0*/  SHF.R.S32.HI R18, RZ, 0x1f, R12 ;  /* 0x0000001fff127819 */ /* 0x000fe2000001140c */
[----:B------:R-:W-:Y:S01]  /*03d0*/  IMAD R21, R4, -0x2, R19 ;  /* 0xfffffffe04157824 */ /* 0x000fe200078e0213 */
[----:B------:R-:W-:-:S04]  /*03e0*/  IADD3 R0, P0, PT, R12, R11, RZ ;  /* 0x0000000b0c007210 */ /* 0x000fc80007f1e0ff */
[----:B------:R-:W-:Y:S02]  /*03f0*/  LEA.HI.X.SX32 R23, R11, R18, 0x1, P0 ;  /* 0x000000120b177211 */ /* 0x000fe400000f0eff */
[----:B------:R-:W-:-:S04]  /*0400*/  LEA R24, P0, R0, UR6, 0x2 ;  /* 0x0000000600187c11 */ /* 0x000fc8000f8010ff */
[----:B------:R-:W-:Y:S02]  /*0410*/  LEA.HI.X R25, R0, UR7, R23, 0x2, P0 ;  /* 0x0000000700197c11 */ /* 0x000fe400080f1417 */
[C---:B------:R-:W-:Y:S02]  /*0420*/  IADD3 R10, P0, PT, R12.reuse, R19, RZ ;  /* 0x000000130c0a7210 */ /* 0x040fe40007f1e0ff */
[C---:B------:R-:W-:Y:S01]  /*0430*/  IADD3 R0, P1, PT, R12.reuse, R21, RZ ;  /* 0x000000150c007210 */ /* 0x040fe20007f3e0ff */
[----:B0-----:R-:W5:Y:S01]  /*0440*/  LDG.E R24, desc[UR4][R24.64+0x8] ;  /* 0x0000080418187981 */ /* 0x001f62000c1e1900 */
[----:B------:R-:W-:Y:S02]  /*0450*/  IADD3 R12, PT, PT, R12, R11, RZ ;  /* 0x0000000b0c0c7210 */ /* 0x000fe40007ffe0ff */
[-C--:B------:R-:W-:Y:S02]  /*0460*/  LEA.HI.X.SX32 R19, R19, R18.reuse, 0x1, P0 ;  /* 0x0000001213137211 */ /* 0x080fe400000f0eff */
[----:B------:R-:W-:Y:S01]  /*0470*/  LEA.HI.X.SX32 R11, R21, R18, 0x1, P1 ;  /* 0x00000012150b7211 */ /* 0x000fe200008f0eff */
[----:B----4-:R-:W-:Y:S01]  /*0480*/  IMAD.WIDE R22, R12, 0x4, R26 ;  /* 0x000000040c167825 */ /* 0x010fe200078e021a */
[----:B------:R-:W-:-:S04]  /*0490*/  LEA R18, P0, R10, UR8, 0x2 ;  /* 0x000000080a127c11 */ /* 0x000fc8000f8010ff */
[----:B------:R-:W-:Y:S01]  /*04a0*/  LEA.HI.X R19, R10, UR9, R19, 0x2, P0 ;  /* 0x000000090a137c11 */ /* 0x000fe200080f1413 */
[----:B------:R-:W5:Y:S01]  /*04b0*/  LDG.E R23, desc[UR4][R22.64] ;  /* 0x0000000416177981 */ /* 0x000f62000c1e1900 */
[----:B------:R-:W-:-:S04]  /*04c0*/  LEA R10, P0, R0, UR8, 0x2 ;  /* 0x00000008000a7c11 */ /* 0x000fc8000f8010ff */
[----:B------:R-:W-:Y:S01]  /*04d0*/  LEA.HI.X R11, R0, UR9, R11, 0x2, P0 ;  /* 0x00000009000b7c11 */ /* 0x000fe200080f140b */
[----:B------:R-:W4:Y:S05]  /*04e0*/  LDG.E R19, desc[UR4][R18.64+0x4] ;  /* 0x0000040412137981 */ /* 0x000f2a000c1e1900 */
[----:B------:R-:W2:Y:S01]  /*04f0*/  LDG.E R11, desc[UR4][R10.64+0x4] ;  /* 0x000004040a0b7981 */ /* 0x000ea2000c1e1900 */
[----:B------:R-:W0:Y:S01]  /*0500*/  MUFU.RCP R28, R3 ;  /* 0x00000003001c7308 */ /* 0x000e220000001000 */
[----:B------:R-:W-:Y:S01]  /*0510*/  BSSY.RECONVERGENT B1, `(.L_x_16) ;  /* 0x000000f000017945 */ /* 0x000fe20003800200 */
[----:B0-----:R-:W-:-:S04]  /*0520*/  FFMA R21, -R3, R28, 1 ;  /* 0x3f80000003157423 */ /* 0x001fc8000000011c */
[----:B------:R-:W-:Y:S01]  /*0530*/  FFMA R21, R28, R21, R28 ;  /* 0x000000151c157223 */ /* 0x000fe2000000001c */
[----:B-----5:R-:W-:-:S04]  /*0540*/  FADD R0, R24, -R23 ;  /* 0x8000001718007221 */ /* 0x020fc80000000000 */
[----:B----4-:R-:W-:-:S04]  /*0550*/  FADD R0, R0, R19 ;  /* 0x0000001300007221 */ /* 0x010fc80000000000 */
[----:B--2---:R-:W-:-:S04]  /*0560*/  FADD R0, R0, -R11 ;  /* 0x8000000b00007221 */ /* 0x004fc80000000000 */
[----:B------:R-:W-:-:S04]  /*0570*/  FMUL R0, R0, -0.5 ;  /* 0xbf00000000007820 */ /* 0x000fc80000400000 */
[----:B------:R-:W0:Y:S01]  /*0580*/  FCHK P0, R0, R3 ;  /* 0x0000000300007302 */ /* 0x000e220000000000 */
[----:B------:R-:W-:-:S04]  /*0590*/  FFMA R22, R0, R21, RZ ;  /* 0x0000001500167223 */ /* 0x000fc800000000ff */
[----:B------:R-:W-:-:S04]  /*05a0*/  FFMA R18, -R3, R22, R0 ;  /* 0x0000001603127223 */ /* 0x000fc80000000100 */
[----:B------:R-:W-:Y:S01]  /*05b0*/  FFMA R21, R21, R18, R22 ;  /* 0x0000001215157223 */ /* 0x000fe20000000016 */
[----:B0-----:R-:W-:Y:S06]  /*05c0*/  @!P0 BRA `(.L_x_17) ;  /* 0x00000000000c8947 */ /* 0x001fec0003800000 */
[----:B------:R-:W-:-:S07]  /*05d0*/  MOV R10, 0x5f0 ;  /* 0x000005f0000a7802 */ /* 0x000fce0000000f00 */
[----:B---3--:R-:W-:Y:S05]  /*05e0*/  CALL.REL.NOINC `($__internal_0_$__cuda_sm3x_div_rn_noftz_f32_slowpath) ;  /* 0x0000001c000c7944 */ /* 0x008fea0003c00000 */
[----:B------:R-:W-:-:S07]  /*05f0*/  IMAD.MOV.U32 R21, RZ, RZ, R0 ;  /* 0x000000ffff157224 */ /* 0x000fce00078e0000 */
.L_x_17:
[----:B------:R-:W-:Y:S05]  /*0600*/  BSYNC.RECONVERGENT B1 ;  /* 0x0000000000017941 */ /* 0x000fea0003800200 */
.L_x_16:
[----:B------:R-:W-:Y:S01]  /*0610*/  IMAD.WIDE R10, R12, 0x4, R16 ;  /* 0x000000040c0a7825 */ /* 0x000fe200078e0210 */
[----:B------:R-:W-:-:S03]  /*0620*/  IADD3 R5, PT, PT, R5, 0x1, RZ ;  /* 0x0000000105057810 */ /* 0x000fc60007ffe0ff */
[----:B---3--:R-:W-:Y:S01]  /*0630*/  IMAD.WIDE R18, R12, 0x4, R14 ;  /* 0x000000040c127825 */ /* 0x008fe200078e020e */
[----:B------:R0:W-:Y:S03]  /*0640*/  STG.E desc[UR4][R10.64+0x4], R21 ;  /* 0x000004150a007986 */ /* 0x0001e6000c101904 */
[----:B------:R-:W-:Y:S01]  /*0650*/  VIADD R13, R13, 0x1 ;  /* 0x000000010d0d7836 */ /* 0x000fe20000000000 */
[----:B------:R0:W-:Y:S04]  /*0660*/  STG.E desc[UR4][R18.64+0x4], RZ ;  /* 0x000004ff12007986 */ /* 0x0001e8000c101904 */
[----:B------:R-:W-:-:S13]  /*0670*/  ISETP.NE.AND P0, PT, R13, RZ, PT ;  /* 0x000000ff0d00720c */ /* 0x000fda0003f05270 */
[----:B0-----:R-:W-:Y:S05]  /*0680*/  @P0 BRA `(.L_x_18) ;  /* 0xfffffff800dc0947 */ /* 0x001fea000383ffff */
.L_x_15:
[----:B0-----:R-:W-:Y:S05]  /*0690*/  BSYNC.RECONVERGENT B0 ;  /* 0x0000000000007941 */ /* 0x001fea0003800200 */
.L_x_14:
[----:B------:R-:W0:Y:S01]  /*06a0*/  LDC R2, c[0x0][0x380] ;  /* 0x0000e000ff027b82 */ /* 0x000e220000000800 */
[----:B------:R-:W-:Y:S01]  /*06b0*/  IMAD.IADD R20, R9, 0x1, -R20 ;  /* 0x0000000109147824 */ /* 0x000fe200078e0a14 */
[----:B------:R-:W1:Y:S01]  /*06c0*/  LDCU.64 UR6, c[0x0][0x388] ;  /* 0x00007100ff0677ac */ /* 0x000e620008000a00 */
[----:B------:R-:W-:Y:S03]  /*06d0*/  BSSY.RECONVERGENT B0, `(.L_x_13) ;  /* 0x0000128000007945 */ /* 0x000fe60003800200 */
[----:B------:R-:W-:Y:S01]  /*06e0*/  ISETP.GT.U32.AND P0, PT, R20, -0x4, PT ;  /* 0xfffffffc1400780c */ /* 0x000fe20003f04070 */
[----:B------:R-:W2:Y:S01]  /*06f0*/  LDCU.64 UR8, c[0x0][0x390] ;  /* 0x00007200ff0877ac */ /* 0x000ea20008000a00 */
[----:B------:R-:W3:Y:S08]  /*0700*/  LDC.64 R16, c[0x0][0x3a0] ;  /* 0x0000e800ff107b82 */ /* 0x000ef00000000a00 */
[----:B------:R-:W4:Y:S08]  /*0710*/  LDC.64 R14, c[0x0][0x398] ;  /* 0x0000e600ff0e7b82 */ /* 0x000f300000000a00 */
[----:B------:R-:W0:Y:S01]  /*0720*/  LDC.64 R12, c[0x0][0x388] ;  /* 0x0000e200ff0c7b82 */ /* 0x000e220000000a00 */
[----:B-12---:R-:W-:Y:S05]  /*0730*/  @P0 BRA `(.L_x_19) ;  /* 0x0000001000840947 */ /* 0x006fea0003800000 */
.L_x_28:
[----:B0-----:R-:W-:Y:S01]  /*0740*/  IABS R19, R2 ;  /* 0x0000000200137213 */ /* 0x001fe20000000000 */
[----:B------:R-:W-:-:S03]  /*0750*/  IMAD.MOV.U32 R10, RZ, RZ, RZ ;  /* 0x000000ffff0a7224 */ /* 0x000fc600078e00ff */
[----:B------:R-:W0:Y:S08]  /*0760*/  I2F.RP R18, R19 ;  /* 0x0000001300127306 */ /* 0x000e300000209400 */
[----:B0-----:R-:W0:Y:S02]  /*0770*/  MUFU.RCP R18, R18 ;  /* 0x0000001200127308 */ /* 0x001e240000001000 */
[----:B0-----:R-:W-:-:S06]  /*0780*/  VIADD R20, R18, 0xffffffe ;  /* 0x0ffffffe12147836 */ /* 0x001fcc0000000000 */
[----:B------:R-:W0:Y:S02]  /*0790*/  F2I.FTZ.U32.TRUNC.NTZ R11, R20 ;  /* 0x00000014000b7305 */ /* 0x000e24000021f000 */
[----:B0-----:R-:W-:-:S05]  /*07a0*/  IADD3 R0, PT, PT, RZ, -R11, RZ ;  /* 0x8000000bff007210 */ /* 0x001fca0007ffe0ff */
[----:B------:R-:W-:Y:S01]  /*07b0*/  IMAD R21, R0, R19, RZ ;  /* 0x0000001300157224 */ /* 0x000fe200078e02ff */
[----:B------:R-:W-:-:S03]  /*07c0*/  IABS R0, R5 ;  /* 0x0000000500007213 */ /* 0x000fc60000000000 */
[----:B------:R-:W-:-:S04]  /*07d0*/  IMAD.HI.U32 R21, R11, R21, R10 ;  /* 0x000000150b157227 */ /* 0x000fc800078e000a */
[----:B------:R-:W-:-:S04]  /*07e0*/  IMAD.MOV.U32 R10, RZ, RZ, R0 ;  /* 0x000000ffff0a7224 */ /* 0x000fc800078e0000 */
[----:B------:R-:W-:-:S05]  /*07f0*/  IMAD.HI.U32 R0, R21, R10, RZ ;  /* 0x0000000a15007227 */ /* 0x000fca00078e00ff */
[----:B------:R-:W-:-:S05]  /*0800*/  IADD3 R11, PT, PT, -R0, RZ, RZ ;  /* 0x000000ff000b7210 */ /* 0x000fca0007ffe1ff */
[----:B------:R-:W-:-:S05]  /*0810*/  IMAD R10, R19, R11, R10 ;  /* 0x0000000b130a7224 */ /* 0x000fca00078e020a */
[----:B------:R-:W-:-:S13]  /*0820*/  ISETP.GT.U32.AND P2, PT, R19, R10, PT ;  /* 0x0000000a1300720c */ /* 0x000fda0003f44070 */
[----:B------:R-:W-:Y:S02]  /*0830*/  @!P2 IMAD.IADD R10, R10, 0x1, -R19 ;  /* 0x000000010a0aa824 */ /* 0x000fe400078e0a13 */
[----:B------:R-:W-:Y:S01]  /*0840*/  @!P2 VIADD R0, R0, 0x1 ;  /* 0x000000010000a836 */ /* 0x000fe20000000000 */
[----:B------:R-:W-:Y:S02]  /*0850*/  ISETP.NE.AND P2, PT, R2, RZ, PT ;  /* 0x000000ff0200720c */ /* 0x000fe40003f45270 */
[----:B------:R-:W-:Y:S02]  /*0860*/  ISETP.GE.U32.AND P1, PT, R10, R19, PT ;  /* 0x000000130a00720c */ /* 0x000fe40003f26070 */
[----:B------:R-:W-:-:S04]  /*0870*/  LOP3.LUT R10, R5, R2, RZ, 0x3c, !PT ;  /* 0x00000002050a7212 */ /* 0x000fc800078e3cff */
[----:B------:R-:W-:-:S07]  /*0880*/  ISETP.GE.AND P0, PT, R10, RZ, PT ;  /* 0x000000ff0a00720c */ /* 0x000fce0003f06270 */
[----:B------:R-:W-:-:S05]  /*0890*/  @P1 IADD3 R0, PT, PT, R0, 0x1, RZ ;  /* 0x0000000100001810 */ /* 0x000fca0007ffe0ff */
[----:B------:R-:W-:-:S04]  /*08a0*/  IMAD.MOV.U32 R11, RZ, RZ, R0 ;  /* 0x000000ffff0b7224 */ /* 0x000fc800078e0000 */
[----:B------:R-:W-:Y:S01]  /*08b0*/  @!P0 IMAD.MOV R11, RZ, RZ, -R11 ;  /* 0x000000ffff0b8224 */ /* 0x000fe200078e0a0b */
[----:B------:R-:W-:-:S04]  /*08c0*/  @!P2 LOP3.LUT R11, RZ, R2, RZ, 0x33, !PT ;  /* 0x00000002ff0ba212 */ /* 0x000fc800078e33ff */
[----:B------:R-:W-:Y:S01]  /*08d0*/  IADD3 R0, PT, PT, -R11, RZ, RZ ;  /* 0x000000ff0b007210 */ /* 0x000fe20007ffe1ff */
[----:B------:R-:W-:-:S04]  /*08e0*/  IMAD R11, R4, R11, R4 ;  /* 0x0000000b040b7224 */ /* 0x000fc800078e0204 */
[----:B------:R-:W-:Y:S02]  /*08f0*/  IMAD R0, R2, R0, R5 ;  /* 0x0000000002007224 */ /* 0x000fe400078e0205 */
[--C-:B------:R-:W-:Y:S02]  /*0900*/  IMAD.IADD R27, R4, 0x1, R11.reuse ;  /* 0x00000001041b7824 */ /* 0x100fe400078e020b */
[----:B------:R-:W-:Y:S01]  /*0910*/  IMAD.IADD R21, R0, 0x1, R11 ;  /* 0x0000000100157824 */ /* 0x000fe200078e020b */
[----:B------:R-:W-:Y:S01]  /*0920*/  SHF.R.S32.HI R18, RZ, 0x1f, R0 ;  /* 0x0000001fff127819 */ /* 0x000fe20000011400 */
[----:B------:R-:W-:Y:S01]  /*0930*/  IMAD R19, R4, -0x2, R27 ;  /* 0xfffffffe04137824 */ /* 0x000fe200078e021b */
[----:B------:R-:W-:Y:S01]  /*0940*/  IADD3 R10, P0, PT, R0, R11, RZ ;  /* 0x0000000b000a7210 */ /* 0x000fe20007f1e0ff */
[----:B------:R-:W-:-:S03]  /*0950*/  IMAD.WIDE R24, R21, 0x4, R12 ;  /* 0x0000000415187825 */ /* 0x000fc600078e020c */
[-C--:B------:R-:W-:Y:S02]  /*0960*/  LEA.HI.X.SX32 R23, R11, R18.reuse, 0x1, P0 ;  /* 0x000000120b177211 */ /* 0x080fe400000f0eff */
[----:B------:R-:W-:Y:S01]  /*0970*/  LEA R22, P0, R10, UR6, 0x2 ;  /* 0x000000060a167c11 */ /* 0x000fe2000f8010ff */
[----:B------:R0:W2:Y:S01]  /*0980*/  LDG.E R24, desc[UR4][R24.64] ;  /* 0x0000000418187981 */ /* 0x0000a2000c1e1900 */
[----:B------:R-:W-:Y:S02]  /*0990*/  IADD3 R11, P1, PT, R0, R27, RZ ;  /* 0x0000001b000b7210 */ /* 0x000fe40007f3e0ff */
[----:B------:R-:W-:Y:S02]  /*09a0*/  LEA.HI.X R23, R10, UR7, R23, 0x2, P0 ;  /* 0x000000070a177c11 */ /* 0x000fe400080f1417 */
[----:B------:R-:W-:Y:S02]  /*09b0*/  LEA.HI.X.SX32 R20, R27, R18, 0x1, P1 ;  /* 0x000000121b147211 */ /* 0x000fe400008f0eff */
[----:B------:R-:W-:-:S02]  /*09c0*/  LEA R10, P0, R11, UR8, 0x2 ;  /* 0x000000080b0a7c11 */ /* 0x000fc4000f8010ff */
[----:B------:R-:W-:Y:S01]  /*09d0*/  IADD3 R0, P1, PT, R0, R19, RZ ;  /* 0x0000001300007210 */ /* 0x000fe20007f3e0ff */
[----:B------:R-:W2:Y:S01]  /*09e0*/  LDG.E R23, desc[UR4][R22.64+0x8] ;  /* 0x0000080416177981 */ /* 0x000ea2000c1e1900 */
[----:B------:R-:W-:Y:S02]  /*09f0*/  LEA.HI.X R11, R11, UR9, R20, 0x2, P0 ;  /* 0x000000090b0b7c11 */ /* 0x000fe400080f1414 */
[----:B------:R-:W-:Y:S02]  /*0a00*/  LEA.HI.X.SX32 R19, R19, R18, 0x1, P1 ;  /* 0x0000001213137211 */ /* 0x000fe400008f0eff */
[C---:B------:R-:W-:Y:S02]  /*0a10*/  LEA R18, P0, R0.reuse, UR8, 0x2 ;  /* 0x0000000800127c11 */ /* 0x040fe4000f8010ff */
[----:B------:R-:W5:Y:S02]  /*0a20*/  LDG.E R11, desc[UR4][R10.64+0x4] ;  /* 0x000004040a0b7981 */ /* 0x000f64000c1e1900 */
[----:B------:R-:W-:-:S06]  /*0a30*/  LEA.HI.X R19, R0, UR9, R19, 0x2, P0 ;  /* 0x0000000900137c11 */ /* 0x000fcc00080f1413 */
[----:B------:R-:W3:Y:S01]  /*0a40*/  LDG.E R19, desc[UR4][R18.64+0x4] ;  /* 0x0000040412137981 */ /* 0x000ee2000c1e1900 */
[----:B------:R-:W0:Y:S01]  /*0a50*/  MUFU.RCP R26, R3 ;  /* 0x00000003001a7308 */ /* 0x000e220000001000 */
[----:B------:R-:W-:Y:S01]  /*0a60*/  BSSY.RECONVERGENT B1, `(.L_x_20) ;  /* 0x0000010000017945 */ /* 0x000fe20003800200 */
[----:B0-----:R-:W-:Y:S01]  /*0a70*/  FFMA R25, -R3, R26, 1 ;  /* 0x3f80000003197423 */ /* 0x001fe2000000011a */
[----:B--2---:R-:W-:-:S04]  /*0a80*/  FADD R0, R23, -R24 ;  /* 0x8000001817007221 */ /* 0x004fc80000000000 */
[----:B-----5:R-:W-:-:S04]  /*0a90*/  FADD R0, R0, R11 ;  /* 0x0000000b00007221 */ /* 0x020fc80000000000 */
[----:B---3--:R-:W-:-:S04]  /*0aa0*/  FADD R0, R0, -R19 ;  /* 0x8000001300007221 */ /* 0x008fc80000000000 */
[----:B------:R-:W-:-:S04]  /*0ab0*/  FMUL R20, R0, -0.5 ;  /* 0xbf00000000147820 */ /* 0x000fc80000400000 */
[----:B------:R-:W0:Y:S01]  /*0ac0*/  FCHK P0, R20, R3 ;  /* 0x0000000314007302 */ /* 0x000e220000000000 */
[----:B------:R-:W-:-:S04]  /*0ad0*/  FFMA R0, R26, R25, R26 ;  /* 0x000000191a007223 */ /* 0x000fc8000000001a */
[----:B------:R-:W-:-:S04]  /*0ae0*/  FFMA R25, R0, R20, RZ ;  /* 0x0000001400197223 */ /* 0x000fc800000000ff */
[----:B------:R-:W-:-:S04]  /*0af0*/  FFMA R10, -R3, R25, R20 ;  /* 0x00000019030a7223 */ /* 0x000fc80000000114 */
[----:B------:R-:W-:Y:S01]  /*0b00*/  FFMA R25, R0, R10, R25 ;  /* 0x0000000a00197223 */ /* 0x000fe20000000019 */
[----:B0-----:R-:W-:Y:S06]  /*0b10*/  @!P0 BRA `(.L_x_21) ;  /* 0x0000000000108947 */ /* 0x001fec0003800000 */
[----:B------:R-:W-:Y:S02]  /*0b20*/  MOV R0, R20 ;  /* 0x0000001400007202 */ /* 0x000fe40000000f00 */
[----:B------:R-:W-:-:S07]  /*0b30*/  MOV R10, 0xb50 ;  /* 0x00000b50000a7802 */ /* 0x000fce0000000f00 */
[----:B----4-:R-:W-:Y:S05]  /*0b40*/  CALL.REL.NOINC `($__internal_0_$__cuda_sm3x_div_rn_noftz_f32_slowpath) ;  /* 0x0000001400b47944 */ /* 0x010fea0003c00000 */
[----:B------:R-:W-:-:S07]  /*0b50*/  IMAD.MOV.U32 R25, RZ, RZ, R0 ;  /* 0x000000ffff197224 */ /* 0x000fce00078e0000 */
.L_x_21:
[----:B------:R-:W-:Y:S05]  /*0b60*/  BSYNC.RECONVERGENT B1 ;  /* 0x0000000000017941 */ /* 0x000fea0003800200 */
.L_x_20:
[----:B------:R-:W-:Y:S01]  /*0b70*/  IABS R0, R2 ;  /* 0x0000000200007213 */ /* 0x000fe20000000000 */
[----:B------:R-:W-:Y:S02]  /*0b80*/  VIADD R19, R5, 0x1 ;  /* 0x0000000105137836 */ /* 0x000fe40000000000 */
[----:B------:R-:W-:Y:S01]  /*0b90*/  IMAD.MOV.U32 R10, RZ, RZ, RZ ;  /* 0x000000ffff0a7224 */ /* 0x000fe200078e00ff */
[----:B------:R-:W0:Y:S02]  /*0ba0*/  I2F.RP R18, R0 ;  /* 0x0000000000127306 */ /* 0x000e240000209400 */
[----:B------:R-:W-:-:S06]  /*0bb0*/  IABS R22, R19 ;  /* 0x0000001300167213 */ /* 0x000fcc0000000000 */
[----:B0-----:R-:W0:Y:S02]  /*0bc0*/  MUFU.RCP R18, R18 ;  /* 0x0000001200127308 */ /* 0x001e240000001000 */
[----:B0-----:R-:W-:-:S06]  /*0bd0*/  VIADD R20, R18, 0xffffffe ;  /* 0x0ffffffe12147836 */ /* 0x001fcc0000000000 */
[----:B------:R-:W0:Y:S02]  /*0be0*/  F2I.FTZ.U32.TRUNC.NTZ R11, R20 ;  /* 0x00000014000b7305 */ /* 0x000e24000021f000 */
[----:B0-----:R-:W-:-:S05]  /*0bf0*/  IADD3 R23, PT, PT, RZ, -R11, RZ ;  /* 0x8000000bff177210 */ /* 0x001fca0007ffe0ff */
[----:B------:R-:W-:-:S04]  /*0c00*/  IMAD R23, R23, R0, RZ ;  /* 0x0000000017177224 */ /* 0x000fc800078e02ff */
[----:B------:R-:W-:Y:S01]  /*0c10*/  IMAD.HI.U32 R10, R11, R23, R10 ;  /* 0x000000170b0a7227 */ /* 0x000fe200078e000a */
[----:B------:R-:W-:-:S05]  /*0c20*/  MOV R11, R22 ;  /* 0x00000016000b7202 */ /* 0x000fca0000000f00 */
[----:B------:R-:W-:-:S04]  /*0c30*/  IMAD.HI.U32 R10, R10, R11, RZ ;  /* 0x0000000b0a0a7227 */ /* 0x000fc800078e00ff */
[----:B------:R-:W-:-:S04]  /*0c40*/  IMAD.MOV R18, RZ, RZ, -R10 ;  /* 0x000000ffff127224 */ /* 0x000fc800078e0a0a */
[----:B------:R-:W-:-:S05]  /*0c50*/  IMAD R11, R0, R18, R11 ;  /* 0x00000012000b7224 */ /* 0x000fca00078e020b */
[----:B------:R-:W-:-:S13]  /*0c60*/  ISETP.GT.U32.AND P2, PT, R0, R11, PT ;  /* 0x0000000b0000720c */ /* 0x000fda0003f44070 */
[----:B------:R-:W-:Y:S01]  /*0c70*/  @!P2 IMAD.IADD R11, R11, 0x1, -R0 ;  /* 0x000000010b0ba824 */ /* 0x000fe200078e0a00 */
[----:B------:R-:W-:Y:S02]  /*0c80*/  @!P2 IADD3 R10, PT, PT, R10, 0x1, RZ ;  /* 0x000000010a0aa810 */ /* 0x000fe40007ffe0ff */
[----:B------:R-:W-:Y:S02]  /*0c90*/  ISETP.NE.AND P2, PT, R2, RZ, PT ;  /* 0x000000ff0200720c */ /* 0x000fe40003f45270 */
[----:B------:R-:W-:Y:S02]  /*0ca0*/  ISETP.GE.U32.AND P1, PT, R11, R0, PT ;  /* 0x000000000b00720c */ /* 0x000fe40003f26070 */
[----:B------:R-:W-:-:S04]  /*0cb0*/  LOP3.LUT R0, R19, R2, RZ, 0x3c, !PT ;  /* 0x0000000213007212 */ /* 0x000fc800078e3cff */
[----:B------:R-:W-:-:S07]  /*0cc0*/  ISETP.GE.AND P0, PT, R0, RZ, PT ;  /* 0x000000ff0000720c */ /* 0x000fce0003f06270 */
[----:B------:R-:W-:-:S04]  /*0cd0*/  @P1 VIADD R10, R10, 0x1 ;  /* 0x000000010a0a1836 */ /* 0x000fc80000000000 */
[----:B------:R-:W-:Y:S02]  /*0ce0*/  IMAD.MOV.U32 R23, RZ, RZ, R10 ;  /* 0x000000ffff177224 */ /* 0x000fe400078e000a */
[----:B------:R-:W-:-:S03]  /*0cf0*/  IMAD.WIDE R10, R21, 0x4, R16 ;  /* 0x00000004150a7825 */ /* 0x000fc600078e0210 */
[----:B------:R-:W-:Y:S02]  /*0d00*/  @!P0 IADD3 R23, PT, PT, -R23, RZ, RZ ;  /* 0x000000ff17178210 */ /* 0x000fe40007ffe1ff */
[----:B------:R-:W-:Y:S01]  /*0d10*/  @!P2 LOP3.LUT R23, RZ, R2, RZ, 0x33, !PT ;  /* 0x00000002ff17a212 */ /* 0x000fe200078e33ff */
[----:B------:R0:W-:Y:S04]  /*0d20*/  STG.E desc[UR4][R10.64+0x4], R25 ;  /* 0x000004190a007986 */ /* 0x0001e8000c101904 */
[----:B------:R-:W-:Y:S02]  /*0d30*/  IMAD.MOV R0, RZ, RZ, -R23 ;  /* 0x000000ffff007224 */ /* 0x000fe400078e0a17 */
[----:B------:R-:W-:Y:S02]  /*0d40*/  IMAD R23, R4, R23, R4 ;  /* 0x0000001704177224 */ /* 0x000fe400078e0204 */
[----:B------:R-:W-:-:S02]  /*0d50*/  IMAD R0, R2, R0, R19 ;  /* 0x0000000002007224 */ /* 0x000fc400078e0213 */
[----:B------:R-:W-:Y:S02]  /*0d60*/  IMAD.IADD R29, R4, 0x1, R23 ;  /* 0x00000001041d7824 */ /* 0x000fe400078e0217 */
[----:B----4-:R-:W-:Y:S01]  /*0d70*/  IMAD.WIDE R18, R21, 0x4, R14 ;  /* 0x0000000415127825 */ /* 0x010fe200078e020e */
[----:B------:R-:W-:Y:S02]  /*0d80*/  SHF.R.S32.HI R20, RZ, 0x1f, R0 ;  /* 0x0000001fff147819 */ /* 0x000fe40000011400 */
[-C--:B------:R-:W-:Y:S01]  /*0d90*/  IADD3 R24, P0, PT, R0, R23.reuse, RZ ;  /* 0x0000001700187210 */ /* 0x080fe20007f1e0ff */
[----:B------:R-:W-:Y:S01]  /*0da0*/  IMAD R27, R4, -0x2, R29 ;  /* 0xfffffffe041b7824 */ /* 0x000fe200078e021d */
[----:B------:R-:W-:Y:S01]  /*0db0*/  IADD3 R21, PT, PT, R0, R23, RZ ;  /* 0x0000001700157210 */ /* 0x000fe20007ffe0ff */
[----:B------:R1:W-:Y:S01]  /*0dc0*/  STG.E desc[UR4][R18.64+0x4], RZ ;  /* 0x000004ff12007986 */ /* 0x0003e2000c101904 */
[----:B------:R-:W-:Y:S02]  /*0dd0*/  LEA.HI.X.SX32 R23, R23, R20, 0x1, P0 ;  /* 0x0000001417177211 */ /* 0x000fe400000f0eff */
[----:B------:R-:W-:-:S02]  /*0de0*/  LEA R22, P0, R24, UR6, 0x2 ;  /* 0x0000000618167c11 */ /* 0x000fc4000f8010ff */
[----:B------:R-:W-:Y:S02]  /*0df0*/  IADD3 R26, P1, PT, R0, R29, RZ ;  /* 0x0000001d001a7210 */ /* 0x000fe40007f3e0ff */
[----:B------:R-:W-:Y:S01]  /*0e00*/  LEA.HI.X R23, R24, UR7, R23, 0x2, P0 ;  /* 0x0000000718177c11 */ /* 0x000fe200080f1417 */
[----:B0-----:R-:W-:Y:S01]  /*0e10*/  IMAD.WIDE R24, R21, 0x4, R12 ;  /* 0x0000000415187825 */ /* 0x001fe200078e020c */
[----:B------:R-:W-:Y:S02]  /*0e20*/  LEA.HI.X.SX32 R29, R29, R20, 0x1, P1 ;  /* 0x000000141d1d7211 */ /* 0x000fe400008f0eff */
[----:B------:R-:W-:Y:S02]  /*0e30*/  LEA R10, P0, R26, UR8, 0x2 ;  /* 0x000000081a0a7c11 */ /* 0x000fe4000f8010ff */
[----:B------:R-:W-:Y:S01]  /*0e40*/  IADD3 R0, P1, PT, R0, R27, RZ ;  /* 0x0000001b00007210 */ /* 0x000fe20007f3e0ff */
[----:B------:R0:W2:Y:S01]  /*0e50*/  LDG.E R24, desc[UR4][R24.64] ;  /* 0x0000000418187981 */ /* 0x0000a2000c1e1900 */
[----:B------:R-:W-:-:S02]  /*0e60*/  LEA.HI.X R11, R26, UR9, R29, 0x2, P0 ;  /* 0x000000091a0b7c11 */ /* 0x000fc400080f141d */
[----:B------:R-:W-:Y:S01]  /*0e70*/  LEA.HI.X.SX32 R27, R27, R20, 0x1, P1 ;  /* 0x000000141b1b7211 */ /* 0x000fe200008f0eff */
[----:B------:R-:W2:Y:S01]  /*0e80*/  LDG.E R23, desc[UR4][R22.64+0x8] ;  /* 0x0000080416177981 */ /* 0x000ea2000c1e1900 */
[----:B-1----:R-:W-:-:S03]  /*0e90*/  LEA R18, P0, R0, UR8, 0x2 ;  /* 0x0000000800127c11 */ /* 0x002fc6000f8010ff */
[----:B------:R-:W3:Y:S01]  /*0ea0*/  LDG.E R11, desc[UR4][R10.64+0x4] ;  /* 0x000004040a0b7981 */ /* 0x000ee2000c1e1900 */
[----:B------:R-:W-:-:S06]  /*0eb0*/  LEA.HI.X R19, R0, UR9, R27, 0x2, P0 ;  /* 0x0000000900137c11 */ /* 0x000fcc00080f141b */
[----:B------:R-:W4:Y:S01]  /*0ec0*/  LDG.E R19, desc[UR4][R18.64+0x4] ;  /* 0x0000040412137981 */ /* 0x000f22000c1e1900 */
[----:B------:R-:W0:Y:S01]  /*0ed0*/  MUFU.RCP R26, R3 ;  /* 0x00000003001a7308 */ /* 0x000e220000001000 */
[----:B------:R-:W-:Y:S01]  /*0ee0*/  BSSY.RECONVERGENT B1, `(.L_x_22) ;  /* 0x0000010000017945 */ /* 0x000fe20003800200 */
[----:B0-----:R-:W-:Y:S01]  /*0ef0*/  FFMA R25, -R3, R26, 1 ;  /* 0x3f80000003197423 */ /* 0x001fe2000000011a */
[----:B--2---:R-:W-:-:S04]  /*0f00*/  FADD R0, R23, -R24 ;  /* 0x8000001817007221 */ /* 0x004fc80000000000 */
[----:B---3--:R-:W-:-:S04]  /*0f10*/  FADD R0, R0, R11 ;  /* 0x0000000b00007221 */ /* 0x008fc80000000000 */
[----:B----4-:R-:W-:-:S04]  /*0f20*/  FADD R0, R0, -R19 ;  /* 0x8000001300007221 */ /* 0x010fc80000000000 */
[----:B------:R-:W-:-:S04]  /*0f30*/  FMUL R20, R0, -0.5 ;  /* 0xbf00000000147820 */ /* 0x000fc80000400000 */
[----:B------:R-:W0:Y:S01]  /*0f40*/  FCHK P0, R20, R3 ;  /* 0x0000000314007302 */ /* 0x000e220000000000 */
[----:B------:R-:W-:-:S04]  /*0f50*/  FFMA R0, R26, R25, R26 ;  /* 0x000000191a007223 */ /* 0x000fc8000000001a */
[----:B------:R-:W-:-:S04]  /*0f60*/  FFMA R25, R0, R20, RZ ;  /* 0x0000001400197223 */ /* 0x000fc800000000ff */
[----:B------:R-:W-:-:S04]  /*0f70*/  FFMA R10, -R3, R25, R20 ;  /* 0x00000019030a7223 */ /* 0x000fc80000000114 */
[----:B------:R-:W-:Y:S01]  /*0f80*/  FFMA R25, R0, R10, R25 ;  /* 0x0000000a00197223 */ /* 0x000fe20000000019 */
[----:B0-----:R-:W-:Y:S06]  /*0f90*/  @!P0 BRA `(.L_x_23) ;  /* 0x0000000000108947 */ /* 0x001fec0003800000 */
[----:B------:R-:W-:Y:S01]  /*0fa0*/  IMAD.MOV.U32 R0, RZ, RZ, R20 ;  /* 0x000000ffff007224 */ /* 0x000fe200078e0014 */
[----:B------:R-:W-:-:S07]  /*0fb0*/  MOV R10, 0xfd0 ;  /* 0x00000fd0000a7802 */ /* 0x000fce0000000f00 */
[----:B------:R-:W-:Y:S05]  /*0fc0*/  CALL.REL.NOINC `($__internal_0_$__cuda_sm3x_div_rn_noftz_f32_slowpath) ;  /* 0x0000001000947944 */ /* 0x000fea0003c00000 */
[----:B------:R-:W-:-:S07]  /*0fd0*/  IMAD.MOV.U32 R25, RZ, RZ, R0 ;  /* 0x000000ffff197224 */ /* 0x000fce00078e0000 */
.L_x_23:
[----:B------:R-:W-:Y:S05]  /*0fe0*/  BSYNC.RECONVERGENT B1 ;  /* 0x0000000000017941 */ /* 0x000fea0003800200 */
.L_x_22:
[----:B------:R-:W-:Y:S01]  /*0ff0*/  IABS R0, R2 ;  /* 0x0000000200007213 */ /* 0x000fe20000000000 */
[----:B------:R-:W-:Y:S02]  /*1000*/  HFMA2 R10, -RZ, RZ, 0, 0 ;  /* 0x00000000ff0a7431 */ /* 0x000fe400000001ff */
[----:B------:R-:W-:Y:S01]  /*1010*/  VIADD R19, R5, 0x2 ;  /* 0x0000000205137836 */ /* 0x000fe20000000000 */
[----:B------:R-:W0:Y:S04]  /*1020*/  I2F.RP R18, R0 ;  /* 0x0000000000127306 */ /* 0x000e280000209400 */
[----:B------:R-:W-:-:S04]  /*1030*/  IABS R22, R19 ;  /* 0x0000001300167213 */ /* 0x000fc80000000000 */
[----:B0-----:R-:W0:Y:S02]  /*1040*/  MUFU.RCP R18, R18 ;  /* 0x0000001200127308 */ /* 0x001e240000001000 */
[----:B0-----:R-:W-:-:S06]  /*1050*/  IADD3 R20, PT, PT, R18, 0xffffffe, RZ ;  /* 0x0ffffffe12147810 */ /* 0x001fcc0007ffe0ff */
[----:B------:R-:W0:Y:S02]  /*1060*/  F2I.FTZ.U32.TRUNC.NTZ R11, R20 ;  /* 0x00000014000b7305 */ /* 0x000e24000021f000 */
[----:B0-----:R-:W-:-:S04]  /*1070*/  IMAD.MOV R23, RZ, RZ, -R11 ;  /* 0x000000ffff177224 */ /* 0x001fc800078e0a0b */
        /* <DEDUP_REMOVED lines=13> */
[----:B------:R-:W-:-:S05]  /*1150*/  @P1 VIADD R10, R10, 0x1 ;  /* 0x000000010a0a1836 */ /* 0x000fca0000000000 */
[----:B------:R-:W-:Y:S01]  /*1160*/  MOV R23, R10 ;  /* 0x0000000a00177202 */ /* 0x000fe20000000f00 */
[----:B------:R-:W-:-:S04]  /*1170*/  IMAD.WIDE R10, R21, 0x4, R16 ;  /* 0x00000004150a7825 */ /* 0x000fc800078e0210 */
[----:B------:R-:W-:Y:S01]  /*1180*/  @!P0 IMAD.MOV R23, RZ, RZ, -R23 ;  /* 0x000000ffff178224 */ /* 0x000fe200078e0a17 */
[----:B------:R-:W-:Y:S01]  /*1190*/  @!P2 LOP3.LUT R23, RZ, R2, RZ, 0x33, !PT ;  /* 0x00000002ff17a212 */ /* 0x000fe200078e33ff */
[----:B------:R0:W-:Y:S04]  /*11a0*/  STG.E desc[UR4][R10.64+0x4], R25 ;  /* 0x000004190a007986 */ /* 0x0001e8000c101904 */
[----:B------:R-:W-:Y:S02]  /*11b0*/  IMAD.MOV R0, RZ, RZ, -R23 ;  /* 0x000000ffff007224 */ /* 0x000fe400078e0a17 */
[----:B------:R-:W-:Y:S02]  /*11c0*/  IMAD R23, R4, R23, R4 ;  /* 0x0000001704177224 */ /* 0x000fe400078e0204 */
[----:B------:R-:W-:-:S02]  /*11d0*/  IMAD R0, R2, R0, R19 ;  /* 0x0000000002007224 */ /* 0x000fc400078e0213 */
[----:B------:R-:W-:Y:S01]  /*11e0*/  IMAD.WIDE R18, R21, 0x4, R14 ;  /* 0x0000000415127825 */ /* 0x000fe200078e020e */
[-C--:B------:R-:W-:Y:S02]  /*11f0*/  IADD3 R29, PT, PT, R4, R23.reuse, RZ ;  /* 0x00000017041d7210 */ /* 0x080fe40007ffe0ff */
[----:B------:R-:W-:Y:S01]  /*1200*/  SHF.R.S32.HI R20, RZ, 0x1f, R0 ;  /* 0x0000001fff147819 */ /* 0x000fe20000011400 */
[C---:B------:R-:W-:Y:S01]  /*1210*/  IMAD.IADD R21, R0.reuse, 0x1, R23 ;  /* 0x0000000100157824 */ /* 0x040fe200078e0217 */
[----:B------:R-:W-:Y:S01]  /*1220*/  IADD3 R24, P0, PT, R0, R23, RZ ;  /* 0x0000001700187210 */ /* 0x000fe20007f1e0ff */
[----:B------:R-:W-:Y:S01]  /*1230*/  IMAD R27, R4, -0x2, R29 ;  /* 0xfffffffe041b7824 */ /* 0x000fe200078e021d */
[----:B------:R-:W-:Y:S01]  /*1240*/  IADD3 R26, P1, PT, R0, R29, RZ ;  /* 0x0000001d001a7210 */ /* 0x000fe20007f3e0ff */
[----:B------:R1:W-:Y:S01]  /*1250*/  STG.E desc[UR4][R18.64+0x4], RZ ;  /* 0x000004ff12007986 */ /* 0x0003e2000c101904 */
[----:B------:R-:W-:Y:S02]  /*1260*/  LEA.HI.X.SX32 R23, R23, R20, 0x1, P0 ;  /* 0x0000001417177211 */ /* 0x000fe400000f0eff */
[----:B------:R-:W-:-:S02]  /*1270*/  LEA R22, P0, R24, UR6, 0x2 ;  /* 0x0000000618167c11 */ /* 0x000fc4000f8010ff */
[-C--:B------:R-:W-:Y:S02]  /*1280*/  LEA.HI.X.SX32 R29, R29, R20.reuse, 0x1, P1 ;  /* 0x000000141d1d7211 */ /* 0x080fe400008f0eff */
[----:B------:R-:W-:Y:S01]  /*1290*/  LEA.HI.X R23, R24, UR7, R23, 0x2, P0 ;  /* 0x0000000718177c11 */ /* 0x000fe200080f1417 */
[----:B0-----:R-:W-:Y:S01]  /*12a0*/  IMAD.WIDE R24, R21, 0x4, R12 ;  /* 0x0000000415187825 */ /* 0x001fe200078e020c */
[----:B------:R-:W-:Y:S02]  /*12b0*/  LEA R10, P0, R26, UR8, 0x2 ;  /* 0x000000081a0a7c11 */ /* 0x000fe4000f8010ff */
[----:B------:R-:W-:Y:S02]  /*12c0*/  IADD3 R0, P1, PT, R0, R27, RZ ;  /* 0x0000001b00007210 */ /* 0x000fe40007f3e0ff */
[----:B------:R-:W-:Y:S01]  /*12d0*/  LEA.HI.X R11, R26, UR9, R29, 0x2, P0 ;  /* 0x000000091a0b7c11 */ /* 0x000fe200080f141d */
[----:B------:R0:W2:Y:S01]  /*12e0*/  LDG.E R24, desc[UR4][R24.64] ;  /* 0x0000000418187981 */ /* 0x0000a2000c1e1900 */
[----:B------:R-:W-:-:S02]  /*12f0*/  LEA.HI.X.SX32 R27, R27, R20, 0x1, P1 ;  /* 0x000000141b1b7211 */ /* 0x000fc400008f0eff */
[C---:B-1----:R-:W-:Y:S01]  /*1300*/  LEA R18, P0, R0.reuse, UR8, 0x2 ;  /* 0x0000000800127c11 */ /* 0x042fe2000f8010ff */
[----:B------:R-:W2:Y:S03]  /*1310*/  LDG.E R23, desc[UR4][R22.64+0x8] ;  /* 0x0000080416177981 */ /* 0x000ea6000c1e1900 */
[----:B------:R-:W-:Y:S01]  /*1320*/  LEA.HI.X R19, R0, UR9, R27, 0x2, P0 ;  /* 0x0000000900137c11 */ /* 0x000fe200080f141b */
[----:B------:R-:W3:Y:S05]  /*1330*/  LDG.E R11, desc[UR4][R10.64+0x4] ;  /* 0x000004040a0b7981 */ /* 0x000eea000c1e1900 */
[----:B------:R-:W4:Y:S01]  /*1340*/  LDG.E R19, desc[UR4][R18.64+0x4] ;  /* 0x0000040412137981 */ /* 0x000f22000c1e1900 */
[----:B------:R-:W0:Y:S01]  /*1350*/  MUFU.RCP R26, R3 ;  /* 0x00000003001a7308 */ /* 0x000e220000001000 */
[----:B------:R-:W-:Y:S01]  /*1360*/  BSSY.RECONVERGENT B1, `(.L_x_24) ;  /* 0x0000010000017945 */ /* 0x000fe20003800200 */
[----:B0-----:R-:W-:Y:S01]  /*1370*/  FFMA R25, -R3, R26, 1 ;  /* 0x3f80000003197423 */ /* 0x001fe2000000011a */
[----:B--2---:R-:W-:-:S04]  /*1380*/  FADD R0, R23, -R24 ;  /* 0x8000001817007221 */ /* 0x004fc80000000000 */
[----:B---3--:R-:W-:-:S04]  /*1390*/  FADD R0, R0, R11 ;  /* 0x0000000b00007221 */ /* 0x008fc80000000000 */
[----:B----4-:R-:W-:-:S04]  /*13a0*/  FADD R0, R0, -R19 ;  /* 0x8000001300007221 */ /* 0x010fc80000000000 */
[----:B------:R-:W-:Y:S01]  /*13b0*/  FMUL R20, R0, -0.5 ;  /* 0xbf00000000147820 */ /* 0x000fe20000400000 */
[----:B------:R-:W-:-:S03]  /*13c0*/  FFMA R0, R26, R25, R26 ;  /* 0x000000191a007223 */ /* 0x000fc6000000001a */
[----:B------:R-:W0:Y:S01]  /*13d0*/  FCHK P0, R20, R3 ;  /* 0x0000000314007302 */ /* 0x000e220000000000 */
[----:B------:R-:W-:-:S04]  /*13e0*/  FFMA R25, R0, R20, RZ ;  /* 0x0000001400197223 */ /* 0x000fc800000000ff */
[----:B------:R-:W-:-:S04]  /*13f0*/  FFMA R10, -R3, R25, R20 ;  /* 0x00000019030a7223 */ /* 0x000fc80000000114 */
[----:B------:R-:W-:Y:S01]  /*1400*/  FFMA R25, R0, R10, R25 ;  /* 0x0000000a00197223 */ /* 0x000fe20000000019 */
[----:B0-----:R-:W-:Y:S06]  /*1410*/  @!P0 BRA `(.L_x_25) ;  /* 0x0000000000108947 */ /* 0x001fec0003800000 */
[----:B------:R-:W-:Y:S01]  /*1420*/  IMAD.MOV.U32 R0, RZ, RZ, R20 ;  /* 0x000000ffff007224 */ /* 0x000fe200078e0014 */
[----:B------:R-:W-:-:S07]  /*1430*/  MOV R10, 0x1450 ;  /* 0x00001450000a7802 */ /* 0x000fce0000000f00 */
[----:B------:R-:W-:Y:S05]  /*1440*/  CALL.REL.NOINC `($__internal_0_$__cuda_sm3x_div_rn_noftz_f32_slowpath) ;  /* 0x0000000c00747944 */ /* 0x000fea0003c00000 */
[----:B------:R-:W-:-:S07]  /*1450*/  MOV R25, R0 ;  /* 0x0000000000197202 */ /* 0x000fce0000000f00 */
.L_x_25:
[----:B------:R-:W-:Y:S05]  /*1460*/  BSYNC.RECONVERGENT B1 ;  /* 0x0000000000017941 */ /* 0x000fea0003800200 */
.L_x_24:
[----:B------:R-:W-:Y:S01]  /*1470*/  IABS R0, R2 ;  /* 0x0000000200007213 */ /* 0x000fe20000000000 */
[----:B------:R-:W-:Y:S01]  /*1480*/  IMAD.MOV.U32 R10, RZ, RZ, RZ ;  /* 0x000000ffff0a7224 */ /* 0x000fe200078e00ff */
[----:B------:R-:W-:Y:S02]  /*1490*/  IADD3 R19, PT, PT, R5, 0x3, RZ ;  /* 0x0000000305137810 */ /* 0x000fe40007ffe0ff */
[----:B------:R-:W0:Y:S02]  /*14a0*/  I2F.RP R18, R0 ;  /* 0x0000000000127306 */ /* 0x000e240000209400 */
[----:B------:R-:W-:-:S06]  /*14b0*/  IABS R22, R19 ;  /* 0x0000001300167213 */ /* 0x000fcc0000000000 */
[----:B0-----:R-:W0:Y:S02]  /*14c0*/  MUFU.RCP R18, R18 ;  /* 0x0000001200127308 */ /* 0x001e240000001000 */
[----:B0-----:R-:W-:-:S06]  /*14d0*/  VIADD R20, R18, 0xffffffe ;  /* 0x0ffffffe12147836 */ /* 0x001fcc0000000000 */
[----:B------:R-:W0:Y:S02]  /*14e0*/  F2I.FTZ.U32.TRUNC.NTZ R11, R20 ;  /* 0x00000014000b7305 */ /* 0x000e24000021f000 */
[----:B0-----:R-:W-:-:S04]  /*14f0*/  IMAD.MOV R23, RZ, RZ, -R11 ;  /* 0x000000ffff177224 */ /* 0x001fc800078e0a0b */
[----:B------:R-:W-:-:S04]  /*1500*/  IMAD R23, R23, R0, RZ ;  /* 0x0000000017177224 */ /* 0x000fc800078e02ff */
[----:B------:R-:W-:Y:S01]  /*1510*/  IMAD.HI.U32 R10, R11, R23, R10 ;  /* 0x000000170b0a7227 */ /* 0x000fe200078e000a */
[----:B------:R-:W-:-:S05]  /*1520*/  MOV R11, R22 ;  /* 0x00000016000b7202 */ /* 0x000fca0000000f00 */
        /* <DEDUP_REMOVED lines=10> */
[----:B------:R-:W-:-:S05]  /*15d0*/  @P1 IADD3 R10, PT, PT, R10, 0x1, RZ ;  /* 0x000000010a0a1810 */ /* 0x000fca0007ffe0ff */
        /* <DEDUP_REMOVED lines=44> */
[----:B------:R-:W-:Y:S02]  /*18a0*/  MOV R0, R24 ;  /* 0x0000001800007202 */ /* 0x000fe40000000f00 */
[----:B------:R-:W-:-:S07]  /*18b0*/  MOV R10, 0x18d0 ;  /* 0x000018d0000a7802 */ /* 0x000fce0000000f00 */
[----:B------:R-:W-:Y:S05]  /*18c0*/  CALL.REL.NOINC `($__internal_0_$__cuda_sm3x_div_rn_noftz_f32_slowpath) ;  /* 0x0000000800547944 */ /* 0x000fea0003c00000 */
.L_x_27:
[----:B------:R-:W-:Y:S05]  /*18d0*/  BSYNC.RECONVERGENT B1 ;  /* 0x0000000000017941 */ /* 0x000fea0003800200 */
.L_x_26:
[----:B------:R-:W-:-:S04]  /*18e0*/  IMAD.WIDE R10, R21, 0x4, R16 ;  /* 0x00000004150a7825 */ /* 0x000fc800078e0210 */
[----:B------:R-:W-:Y:S01]  /*18f0*/  IMAD.WIDE R18, R21, 0x4, R14 ;  /* 0x0000000415127825 */ /* 0x000fe200078e020e */
[----:B------:R1:W-:Y:S03]  /*1900*/  STG.E desc[UR4][R10.64+0x4], R0 ;  /* 0x000004000a007986 */ /* 0x0003e6000c101904 */
[----:B------:R-:W-:Y:S01]  /*1910*/  VIADD R5, R5, 0x4 ;  /* 0x0000000405057836 */ /* 0x000fe20000000000 */
[----:B------:R1:W-:Y:S04]  /*1920*/  STG.E desc[UR4][R18.64+0x4], RZ ;  /* 0x000004ff12007986 */ /* 0x0003e8000c101904 */
[----:B------:R-:W-:-:S13]  /*1930*/  ISETP.GE.AND P0, PT, R5, R6, PT ;  /* 0x000000060500720c */ /* 0x000fda0003f06270 */
[----:B-1----:R-:W-:Y:S05]  /*1940*/  @!P0 BRA `(.L_x_28) ;  /* 0xffffffec007c8947 */ /* 0x002fea000383ffff */
.L_x_19:
[----:B------:R-:W-:Y:S05]  /*1950*/  BSYNC.RECONVERGENT B0 ;  /* 0x0000000000007941 */ /* 0x000fea0003800200 */
.L_x_13:
[----:B------:R-:W1:Y:S08]  /*1960*/  LDC R3, c[0x0][0x380] ;  /* 0x0000e000ff037b82 */ /* 0x000e700000000800 */
[----:B------:R-:W-:Y:S01]  /*1970*/  BAR.SYNC.DEFER_BLOCKING 0x0 ;  /* 0x0000000000007b1d */ /* 0x000fe20000010000 */
[----:B-1----:R-:W-:-:S13]  /*1980*/  ISETP.GT.AND P0, PT, R9, R3, PT ;  /* 0x000000030900720c */ /* 0x002fda0003f04270 */
[----:B0-----:R-:W-:Y:S05]  /*1990*/  @P0 EXIT ;  /* 0x000000000000094d */ /* 0x001fea0003800000 */
[----:B------:R-:W0:Y:S01]  /*19a0*/  LDCU UR6, c[0x0][0x3a8] ;  /* 0x00007500ff0677ac */ /* 0x000e220008000800 */
[----:B------:R-:W-:Y:S01]  /*19b0*/  ISETP.NE.AND P0, PT, R9, RZ, PT ;  /* 0x000000ff0900720c */ /* 0x000fe20003f05270 */
[----:B0-----:R-:W-:-:S09]  /*19c0*/  UISETP.GE.AND UP0, UPT, UR6, 0x2, UPT ;  /* 0x000000020600788c */ /* 0x001fd2000bf06270 */
[----:B------:R-:W-:Y:S05]  /*19d0*/  BRA.U !UP0, `(.L_x_29) ;  /* 0x00000001087c7547 */ /* 0x000fea000b800000 */
[----:B------:R-:W0:Y:S01]  /*19e0*/  LDC.64 R4, c[0x0][0x3a0] ;  /* 0x0000e800ff047b82 */ /* 0x000e220000000a00 */
[----:B------:R-:W-:Y:S01]  /*19f0*/  BSSY.RECONVERGENT B0, `(.L_x_29) ;  /* 0x000001d000007945 */ /* 0x000fe20003800200 */
[----:B------:R-:W-:Y:S01]  /*1a00*/  IADD3 R0, PT, PT, R9, 0x1, RZ ;  /* 0x0000000109007810 */ /* 0x000fe20007ffe0ff */
[C---:B------:R-:W-:Y:S01]  /*1a10*/  VIADD R13, R3.reuse, 0x2 ;  /* 0x00000002030d7836 */ /* 0x040fe20000000000 */
[----:B------:R-:W-:Y:S01]  /*1a20*/  LEA R2, R3, R8, 0x1 ;  /* 0x0000000803027211 */ /* 0x000fe200078e08ff */
[----:B------:R-:W1:Y:S06]  /*1a30*/  LDCU.64 UR6, c[0x0][0x3a0] ;  /* 0x00007400ff0677ac */ /* 0x000e6c0008000a00 */
.L_x_30:
[----:B--2-4-:R-:W-:-:S04]  /*1a40*/  IMAD R15, R13, R0, RZ ;  /* 0x000000000d0f7224 */ /* 0x014fc800078e02ff */
[----:B0-----:R-:W-:-:S05]  /*1a50*/  IMAD.WIDE R14, R15, 0x4, R4 ;  /* 0x000000040f0e7825 */ /* 0x001fca00078e0204 */
[----:B------:R-:W2:Y:S01]  /*1a60*/  LDG.E R23, desc[UR4][R14.64+0x4] ;  /* 0x000004040e177981 */ /* 0x000ea2000c1e1900 */
[----:B------:R-:W-:Y:S01]  /*1a70*/  IMAD.WIDE R10, R3, 0x4, R14 ;  /* 0x00000004030a7825 */ /* 0x000fe200078e020e */
[----:B------:R-:W-:Y:S02]  /*1a80*/  SHF.R.S32.HI R6, RZ, 0x1f, R0 ;  /* 0x0000001fff067819 */ /* 0x000fe40000011400 */
[----:B------:R-:W-:-:S04]  /*1a90*/  IADD3 R12, P1, PT, R0, R3, RZ ;  /* 0x00000003000c7210 */ /* 0x000fc80007f3e0ff */
[----:B---3--:R-:W-:Y:S01]  /*1aa0*/  LEA.HI.X.SX32 R17, R3, R6, 0x1, P1 ;  /* 0x0000000603117211 */ /* 0x008fe200008f0eff */
[----:B--2---:R0:W-:Y:S04]  /*1ab0*/  STG.E desc[UR4][R14.64], R23 ;  /* 0x000000170e007986 */ /* 0x0041e8000c101904 */
[----:B------:R-:W2:Y:S01]  /*1ac0*/  LDG.E R25, desc[UR4][R10.64] ;  /* 0x000000040a197981 */ /* 0x000ea2000c1e1900 */
[----:B-1----:R-:W-:-:S04]  /*1ad0*/  LEA R20, P1, R12, UR6, 0x2 ;  /* 0x000000060c147c11 */ /* 0x002fc8000f8210ff */
[----:B------:R-:W-:Y:S01]  /*1ae0*/  LEA.HI.X R21, R12, UR7, R17, 0x2, P1 ;  /* 0x000000070c157c11 */ /* 0x000fe200088f1411 */
[----:B------:R-:W-:Y:S01]  /*1af0*/  IMAD.WIDE R16, R0, 0x4, R4 ;  /* 0x0000000400107825 */ /* 0x000fe200078e0204 */
[----:B--2---:R2:W-:Y:S04]  /*1b00*/  STG.E desc[UR4][R10.64+0x4], R25 ;  /* 0x000004190a007986 */ /* 0x0045e8000c101904 */
[----:B------:R-:W3:Y:S01]  /*1b10*/  LDG.E R21, desc[UR4][R20.64+0x8] ;  /* 0x0000080414157981 */ /* 0x000ee2000c1e1900 */
[----:B------:R-:W-:-:S03]  /*1b20*/  IMAD.WIDE R18, R2, 0x4, R16 ;  /* 0x0000000402127825 */ /* 0x000fc600078e0210 */
[----:B---3--:R2:W-:Y:S04]  /*1b30*/  STG.E desc[UR4][R16.64], R21 ;  /* 0x0000001510007986 */ /* 0x0085e8000c101904 */
[----:B0-----:R-:W3:Y:S01]  /*1b40*/  LDG.E R23, desc[UR4][R18.64] ;  /* 0x0000000412177981 */ /* 0x001ee2000c1e1900 */
[----:B------:R-:W-:-:S04]  /*1b50*/  IMAD.WIDE R14, R13, 0x4, R18 ;  /* 0x000000040d0e7825 */ /* 0x000fc800078e0212 */
[----:B------:R-:W-:Y:S01]  /*1b60*/  IMAD.MOV.U32 R6, RZ, RZ, R0 ;  /* 0x000000ffff067224 */ /* 0x000fe200078e0000 */
[----:B------:R-:W-:-:S04]  /*1b70*/  IADD3 R0, PT, PT, R0, 0x1, RZ ;  /* 0x0000000100007810 */ /* 0x000fc80007ffe0ff */
[----:B------:R-:W-:Y:S02]  /*1b80*/  ISETP.LE.AND P2, PT, R6, R3, PT ;  /* 0x000000030600720c */ /* 0x000fe40003f43270 */
[----:B------:R-:W-:Y:S01]  /*1b90*/  ISETP.GE.AND P1, PT, R0, R7, PT ;  /* 0x000000070000720c */ /* 0x000fe20003f26270 */
[----:B---3--:R2:W-:-:S12]  /*1ba0*/  STG.E desc[UR4][R14.64], R23 ;  /* 0x000000170e007986 */ /* 0x0085d8000c101904 */
[----:B------:R-:W-:Y:S05]  /*1bb0*/  @!P1 BRA P2, `(.L_x_30) ;  /* 0xfffffffc00a09947 */ /* 0x000fea000103ffff */
[----:B------:R-:W-:Y:S05]  /*1bc0*/  BSYNC.RECONVERGENT B0 ;  /* 0x0000000000007941 */ /* 0x000fea0003800200 */
.L_x_29:
[----:B------:R-:W-:Y:S06]  /*1bd0*/  BAR.SYNC.DEFER_BLOCKING 0x0 ;  /* 0x0000000000007b1d */ /* 0x000fec0000010000 */
[----:B------:R-:W-:Y:S04]  /*1be0*/  BSSY.RECONVERGENT B0, `(.L_x_31) ;  /* 0x0000021000007945 */ /* 0x000fe80003800200 */
[----:B------:R-:W-:Y:S05]  /*1bf0*/  @P0 BRA `(.L_x_32) ;  /* 0x00000000007c0947 */ /* 0x000fea0003800000 */
[----:B------:R-:W0:Y:S08]  /*1c00*/  LDC.64 R12, c[0x0][0x3a0] ;  /* 0x0000e800ff0c7b82 */ /* 0x000e300000000a00 */
[----:B--2---:R-:W1:Y:S01]  /*1c10*/  LDC.64 R10, c[0x0][0x3a0] ;  /* 0x0000e800ff0a7b82 */ /* 0x004e620000000a00 */
[----:B0-----:R-:W-:-:S05]  /*1c20*/  IMAD.WIDE R4, R3, 0x4, R12 ;  /* 0x0000000403047825 */ /* 0x001fca00078e020c */
[----:B----4-:R-:W2:Y:S04]  /*1c30*/  LDG.E R15, desc[UR4][R4.64+0x8] ;  /* 0x00000804040f7981 */ /* 0x010ea8000c1e1900 */
[----:B-1----:R-:W2:Y:S01]  /*1c40*/  LDG.E R0, desc[UR4][R10.64+0x4] ;  /* 0x000004040a007981 */ /* 0x002ea2000c1e1900 */
[----:B------:R-:W-:-:S04]  /*1c50*/  VIADD R2, R3, 0x2 ;  /* 0x0000000203027836 */ /* 0x000fc80000000000 */
[----:B---3--:R-:W-:-:S04]  /*1c60*/  IMAD R17, R2, R3, RZ ;  /* 0x0000000302117224 */ /* 0x008fc800078e02ff */
        /* <DEDUP_REMOVED lines=24> */
.L_x_32:
[----:B------:R-:W-:Y:S05]  /*1df0*/  BSYNC.RECONVERGENT B0 ;  /* 0x0000000000007941 */ /* 0x000fea0003800200 */
.L_x_31:
[----:B------:R-:W-:Y:S05]  /*1e00*/  BRA.U !UP0, `(.L_x_33) ;  /* 0x00000001087c7547 */ /* 0x000fea000b800000 */
[----:B0-----:R-:W0:Y:S01]  /*1e10*/  LDC.64 R4, c[0x0][0x398] ;  /* 0x0000e600ff047b82 */ /* 0x001e220000000a00 */
[----:B------:R-:W-:Y:S01]  /*1e20*/  BSSY.RECONVERGENT B0, `(.L_x_33) ;  /* 0x000001d000007945 */ /* 0x000fe20003800200 */
[----:B------:R-:W-:Y:S01]  /*1e30*/  VIADD R0, R9, 0x1 ;  /* 0x0000000109007836 */ /* 0x000fe20000000000 */
[C---:B--2---:R-:W-:Y:S01]  /*1e40*/  LEA R25, R3.reuse, R8, 0x1 ;  /* 0x0000000803197211 */ /* 0x044fe200078e08ff */
[----:B------:R-:W-:Y:S01]  /*1e50*/  VIADD R23, R3, 0x2 ;  /* 0x0000000203177836 */ /* 0x000fe20000000000 */
[----:B------:R-:W1:Y:S06]  /*1e60*/  LDCU.64 UR6, c[0x0][0x398] ;  /* 0x00007300ff0677ac */ /* 0x000e6c0008000a00 */
.L_x_34:
[----:B--2---:R-:W-:-:S04]  /*1e70*/  IMAD R9, R23, R0, RZ ;  /* 0x0000000017097224 */ /* 0x004fc800078e02ff */
[----:B0-----:R-:W-:-:S05]  /*1e80*/  IMAD.WIDE R8, R9, 0x4, R4 ;  /* 0x0000000409087825 */ /* 0x001fca00078e0204 */
[----:B------:R-:W2:Y:S01]  /*1e90*/  LDG.E R19, desc[UR4][R8.64+0x4] ;  /* 0x0000040408137981 */ /* 0x000ea2000c1e1900 */
[----:B------:R-:W-:Y:S01]  /*1ea0*/  IMAD.WIDE R10, R3, 0x4, R8 ;  /* 0x00000004030a7825 */ /* 0x000fe200078e0208 */
[----:B------:R-:W-:Y:S02]  /*1eb0*/  SHF.R.S32.HI R2, RZ, 0x1f, R0 ;  /* 0x0000001fff027819 */ /* 0x000fe40000011400 */
[----:B------:R-:W-:-:S04]  /*1ec0*/  IADD3 R6, P1, PT, R0, R3, RZ ;  /* 0x0000000300067210 */ /* 0x000fc80007f3e0ff */
[----:B------:R-:W-:Y:S01]  /*1ed0*/  LEA.HI.X.SX32 R13, R3, R2, 0x1, P1 ;  /* 0x00000002030d7211 */ /* 0x000fe200008f0eff */
[----:B--2---:R0:W-:Y:S04]  /*1ee0*/  STG.E desc[UR4][R8.64], R19 ;  /* 0x0000001308007986 */ /* 0x0041e8000c101904 */
[----:B------:R-:W2:Y:S01]  /*1ef0*/  LDG.E R21, desc[UR4][R10.64] ;  /* 0x000000040a157981 */ /* 0x000ea2000c1e1900 */
[----:B-1-3--:R-:W-:-:S04]  /*1f00*/  LEA R16, P1, R6, UR6, 0x2 ;  /* 0x0000000606107c11 */ /* 0x00afc8000f8210ff */
[----:B------:R-:W-:Y:S01]  /*1f10*/  LEA.HI.X R17, R6, UR7, R13, 0x2, P1 ;  /* 0x0000000706117c11 */ /* 0x000fe200088f140d */
[----:B------:R-:W-:Y:S01]  /*1f20*/  IMAD.WIDE R12, R0, 0x4, R4 ;  /* 0x00000004000c7825 */ /* 0x000fe200078e0204 */
[----:B--2---:R2:W-:Y:S04]  /*1f30*/  STG.E desc[UR4][R10.64+0x4], R21 ;  /* 0x000004150a007986 */ /* 0x0045e8000c101904 */
[----:B------:R-:W3:Y:S01]  /*1f40*/  LDG.E R17, desc[UR4][R16.64+0x8] ;  /* 0x0000080410117981 */ /* 0x000ee2000c1e1900 */
[----:B----4-:R-:W-:-:S03]  /*1f50*/  IMAD.WIDE R14, R25, 0x4, R12 ;  /* 0x00000004190e7825 */ /* 0x010fc600078e020c */
[----:B---3--:R2:W-:Y:S04]  /*1f60*/  STG.E desc[UR4][R12.64], R17 ;  /* 0x000000110c007986 */ /* 0x0085e8000c101904 */
[----:B0-----:R-:W3:Y:S01]  /*1f70*/  LDG.E R19, desc[UR4][R14.64] ;  /* 0x000000040e137981 */ /* 0x001ee2000c1e1900 */
[----:B------:R-:W-:Y:S01]  /*1f80*/  IMAD.WIDE R8, R23, 0x4, R14 ;  /* 0x0000000417087825 */ /* 0x000fe200078e020e */
[----:B------:R-:W-:-:S03]  /*1f90*/  MOV R2, R0 ;  /* 0x0000000000027202 */ /* 0x000fc60000000f00 */
[----:B------:R-:W-:Y:S01]  /*1fa0*/  VIADD R0, R0, 0x1 ;  /* 0x0000000100007836 */ /* 0x000fe20000000000 */
[----:B------:R-:W-:-:S04]  /*1fb0*/  ISETP.LE.AND P2, PT, R2, R3, PT ;  /* 0x000000030200720c */ /* 0x000fc80003f43270 */
[----:B------:R-:W-:Y:S01]  /*1fc0*/  ISETP.GE.AND P1, PT, R0, R7, PT ;  /* 0x000000070000720c */ /* 0x000fe20003f26270 */
[----:B---3--:R2:W-:-:S12]  /*1fd0*/  STG.E desc[UR4][R8.64], R19 ;  /* 0x0000001308007986 */ /* 0x0085d8000c101904 */
[----:B------:R-:W-:Y:S05]  /*1fe0*/  @!P1 BRA P2, `(.L_x_34) ;  /* 0xfffffffc00a09947 */ /* 0x000fea000103ffff */
[----:B------:R-:W-:Y:S05]  /*1ff0*/  BSYNC.RECONVERGENT B0 ;  /* 0x0000000000007941 */ /* 0x000fea0003800200 */
.L_x_33:
[----:B------:R-:W-:Y:S06]  /*2000*/  BAR.SYNC.DEFER_BLOCKING 0x0 ;  /* 0x0000000000007b1d */ /* 0x000fec0000010000 */
[----:B------:R-:W-:Y:S05]  /*2010*/  @P0 EXIT ;  /* 0x000000000000094d */ /* 0x000fea0003800000 */
[----:B------:R-:W1:Y:S08]  /*2020*/  LDC.64 R6, c[0x0][0x398] ;  /* 0x0000e600ff067b82 */ /* 0x000e700000000a00 */
[----:B0-2---:R-:W0:Y:S01]  /*2030*/  LDC.64 R10, c[0x0][0x398] ;  /* 0x0000e600ff0a7b82 */ /* 0x005e220000000a00 */
[----:B-1----:R-:W-:-:S05]  /*2040*/  IMAD.WIDE R4, R3, 0x4, R6 ;  /* 0x0000000403047825 */ /* 0x002fca00078e0206 */
[----:B------:R-:W2:Y:S04]  /*2050*/  LDG.E R9, desc[UR4][R4.64+0x8] ;  /* 0x0000080404097981 */ /* 0x000ea8000c1e1900 */
[----:B0-----:R-:W2:Y:S01]  /*2060*/  LDG.E R0, desc[UR4][R10.64+0x4] ;  /* 0x000004040a007981 */ /* 0x001ea2000c1e1900 */
[----:B------:R-:W-:-:S05]  /*2070*/  IADD3 R2, PT, PT, R3, 0x2, RZ ;  /* 0x0000000203027810 */ /* 0x000fca0007ffe0ff */
[----:B------:R-:W-:-:S04]  /*2080*/  IMAD R19, R2, R3, RZ ;  /* 0x0000000302137224 */ /* 0x000fc800078e02ff */
[----:B------:R-:W-:Y:S02]  /*2090*/  IMAD.IADD R21, R2, 0x1, R19 ;  /* 0x0000000102157824 */ /* 0x000fe400078e0213 */
[----:B--2---:R-:W-:Y:S01]  /*20a0*/  FADD R0, R0, R9 ;  /* 0x0000000900007221 */ /* 0x004fe20000000000 */
[----:B------:R-:W-:-:S04]  /*20b0*/  IMAD.WIDE R8, R19, 0x4, R6 ;  /* 0x0000000413087825 */ /* 0x000fc800078e0206 */
[----:B------:R-:W-:Y:S01]  /*20c0*/  FMUL R13, R0, 0.5 ;  /* 0x3f000000000d7820 */ /* 0x000fe20000400000 */
[----:B------:R-:W-:-:S04]  /*20d0*/  IMAD.WIDE R6, R21, 0x4, R6 ;  /* 0x0000000415067825 */ /* 0x000fc800078e0206 */
[----:B------:R0:W-:Y:S04]  /*20e0*/  STG.E desc[UR4][R10.64], R13 ;  /* 0x0000000d0a007986 */ /* 0x0001e8000c101904 */
[----:B------:R-:W2:Y:S04]  /*20f0*/  LDG.E R9, desc[UR4][R8.64] ;  /* 0x0000000408097981 */ /* 0x000ea8000c1e1900 */
[----:B------:R-:W2:Y:S01]  /*2100*/  LDG.E R0, desc[UR4][R6.64+0x4] ;  /* 0x0000040406007981 */ /* 0x000ea2000c1e1900 */
[----:B------:R-:W-:-:S04]  /*2110*/  IMAD.WIDE R2, R3, 0x4, R4 ;  /* 0x0000000403027825 */ /* 0x000fc800078e0204 */
[----:B--2---:R-:W-:-:S04]  /*2120*/  FADD R0, R0, R9 ;  /* 0x0000000900007221 */ /* 0x004fc80000000000 */
[----:B----4-:R-:W-:-:S05]  /*2130*/  FMUL R15, R0, 0.5 ;  /* 0x3f000000000f7820 */ /* 0x010fca0000400000 */
[----:B------:R1:W-:Y:S04]  /*2140*/  STG.E desc[UR4][R6.64], R15 ;  /* 0x0000000f06007986 */ /* 0x0003e8000c101904 */
[----:B------:R-:W2:Y:S04]  /*2150*/  LDG.E R3, desc[UR4][R2.64+0xc] ;  /* 0x00000c0402037981 */ /* 0x000ea8000c1e1900 */
[----:B------:R-:W2:Y:S01]  /*2160*/  LDG.E R0, desc[UR4][R4.64] ;  /* 0x0000000404007981 */ /* 0x000ea2000c1e1900 */
[----:B0-----:R-:W-:-:S04]  /*2170*/  IMAD.WIDE R10, R19, 0x4, R4 ;  /* 0x00000004130a7825 */ /* 0x001fc800078e0204 */
[----:B------:R-:W-:-:S04]  /*2180*/  IMAD.WIDE R8, R21, 0x4, R4 ;  /* 0x0000000415087825 */ /* 0x000fc800078e0204 */
[----:B--2---:R-:W-:-:S04]  /*2190*/  FADD R0, R0, R3 ;  /* 0x0000000300007221 */ /* 0x004fc80000000000 */
[----:B---3--:R-:W-:-:S05]  /*21a0*/  FMUL R17, R0, 0.5 ;  /* 0x3f00000000117820 */ /* 0x008fca0000400000 */
[----:B------:R-:W-:Y:S04]  /*21b0*/  STG.E desc[UR4][R4.64+0x4], R17 ;  /* 0x0000041104007986 */ /* 0x000fe8000c101904 */
[----:B------:R-:W2:Y:S04]  /*21c0*/  LDG.E R11, desc[UR4][R10.64+0x4] ;  /* 0x000004040a0b7981 */ /* 0x000ea8000c1e1900 */
[----:B------:R-:W2:Y:S02]  /*21d0*/  LDG.E R0, desc[UR4][R8.64] ;  /* 0x0000000408007981 */ /* 0x000ea4000c1e1900 */
[----:B--2---:R-:W-:-:S04]  /*21e0*/  FADD R0, R0, R11 ;  /* 0x0000000b00007221 */ /* 0x004fc80000000000 */
[----:B-1----:R-:W-:-:S05]  /*21f0*/  FMUL R7, R0, 0.5 ;  /* 0x3f00000000077820 */ /* 0x002fca0000400000 */
[----:B------:R-:W-:Y:S01]  /*2200*/  STG.E desc[UR4][R8.64+0x4], R7 ;  /* 0x0000040708007986 */ /* 0x000fe2000c101904 */
[----:B------:R-:W-:Y:S05]  /*2210*/  EXIT ;  /* 0x000000000000794d */ /* 0x000fea0003800000 */
        .weak           $__internal_0_$__cuda_sm3x_div_rn_noftz_f32_slowpath
        .type           $__internal_0_$__cuda_sm3x_div_rn_noftz_f32_slowpath,@function
        .size           $__internal_0_$__cuda_sm3x_div_rn_noftz_f32_slowpath,(.L_x_108 - $__internal_0_$__cuda_sm3x_div_rn_noftz_f32_slowpath)
$__internal_0_$__cuda_sm3x_div_rn_noftz_f32_slowpath:
[----:B------:R-:W-:Y:S01]  /*2220*/  SHF.R.U32.HI R11, RZ, 0x17, R3 ;  /* 0x00000017ff0b7819 */ /* 0x000fe20000011603 */
[----:B------:R-:W-:Y:S01]  /*2230*/  BSSY.RECONVERGENT B2, `(.L_x_35) ;  /* 0x0000063000027945 */ /* 0x000fe20003800200 */
[----:B------:R-:W-:Y:S02]  /*2240*/  SHF.R.U32.HI R19, RZ, 0x17, R0 ;  /* 0x00000017ff137819 */ /* 0x000fe40000011600 */
[----:B------:R-:W-:Y:S02]  /*2250*/  LOP3.LUT R11, R11, 0xff, RZ, 0xc0, !PT ;  /* 0x000000ff0b0b7812 */ /* 0x000fe400078ec0ff */
[----:B------:R-:W-:Y:S02]  /*2260*/  LOP3.LUT R19, R19, 0xff, RZ, 0xc0, !PT ;  /* 0x000000ff13137812 */ /* 0x000fe400078ec0ff */
[----:B------:R-:W-:Y:S02]  /*2270*/  IADD3 R22, PT, PT, R11, -0x1, RZ ;  /* 0xffffffff0b167810 */ /* 0x000fe40007ffe0ff */
[----:B------:R-:W-:Y:S01]  /*2280*/  MOV R25, R3 ;  /* 0x0000000300197202 */ /* 0x000fe20000000f00 */
[----:B------:R-:W-:Y:S01]  /*2290*/  VIADD R23, R19, 0xffffffff ;  /* 0xffffffff13177836 */ /* 0x000fe20000000000 */
[----:B------:R-:W-:-:S04]  /*22a0*/  ISETP.GT.U32.AND P0, PT, R22, 0xfd, PT ;  /* 0x000000fd1600780c */ /* 0x000fc80003f04070 */
[----:B------:R-:W-:-:S13]  /*22b0*/  ISETP.GT.U32.OR P0, PT, R23, 0xfd, P0 ;  /* 0x000000fd1700780c */ /* 0x000fda0000704470 */
[----:B------:R-:W-:Y:S01]  /*22c0*/  @!P0 IMAD.MOV.U32 R18, RZ, RZ, RZ ;  /* 0x000000ffff128224 */ /* 0x000fe200078e00ff */
[----:B------:R-:W-:Y:S06]  /*22d0*/  @!P0 BRA `(.L_x_36) ;  /* 0x00000000005c8947 */ /* 0x000fec0003800000 */
[----:B------:R-:W-:Y:S02]  /*22e0*/  FSETP.GTU.FTZ.AND P0, PT, |R0|, +INF , PT ;  /* 0x7f8000000000780b */ /* 0x000fe40003f1c200 */
[----:B------:R-:W-:-:S04]  /*22f0*/  FSETP.GTU.FTZ.AND P1, PT, |R3|, +INF , PT ;  /* 0x7f8000000300780b */ /* 0x000fc80003f3c200 */
[----:B------:R-:W-:-:S13]  /*2300*/  PLOP3.LUT P0, PT, P0, P1, PT, 0xf8, 0x8f ;  /* 0x00000000008f781c */ /* 0x000fda0000703f70 */
[----:B------:R-:W-:Y:S05]  /*2310*/  @P0 BRA `(.L_x_37) ;  /* 0x00000004004c0947 */ /* 0x000fea0003800000 */
[----:B------:R-:W-:-:S13]  /*2320*/  LOP3.LUT P0, RZ, R25, 0x7fffffff, R0, 0xc8, !PT ;  /* 0x7fffffff19ff7812 */ /* 0x000fda000780c800 */
[----:B------:R-:W-:Y:S05]  /*2330*/  @!P0 BRA `(.L_x_38) ;  /* 0x00000004003c8947 */ /* 0x000fea0003800000 */
[C---:B------:R-:W-:Y:S02]  /*2340*/  FSETP.NEU.FTZ.AND P2, PT, |R0|.reuse, +INF , PT ;  /* 0x7f8000000000780b */ /* 0x040fe40003f5d200 */
[----:B------:R-:W-:Y:S02]  /*2350*/  FSETP.NEU.FTZ.AND P1, PT, |R3|, +INF , PT ;  /* 0x7f8000000300780b */ /* 0x000fe40003f3d200 */
[----:B------:R-:W-:-:S11]  /*2360*/  FSETP.NEU.FTZ.AND P0, PT, |R0|, +INF , PT ;  /* 0x7f8000000000780b */ /* 0x000fd60003f1d200 */
[----:B------:R-:W-:Y:S05]  /*2370*/  @!P1 BRA !P2, `(.L_x_38) ;  /* 0x00000004002c9947 */ /* 0x000fea0005000000 */
[----:B------:R-:W-:-:S04]  /*2380*/  LOP3.LUT P2, RZ, R0, 0x7fffffff, RZ, 0xc0, !PT ;  /* 0x7fffffff00ff7812 */ /* 0x000fc8000784c0ff */
[----:B------:R-:W-:-:S13]  /*2390*/  PLOP3.LUT P1, PT, P1, P2, PT, 0x2f, 0xf2 ;  /* 0x0000000000f2781c */ /* 0x000fda0000f24577 */
[----:B------:R-:W-:Y:S05]  /*23a0*/  @P1 BRA `(.L_x_39) ;  /* 0x0000000400181947 */ /* 0x000fea0003800000 */
[----:B------:R-:W-:-:S04]  /*23b0*/  LOP3.LUT P1, RZ, R25, 0x7fffffff, RZ, 0xc0, !PT ;  /* 0x7fffffff19ff7812 */ /* 0x000fc8000782c0ff */
[----:B------:R-:W-:-:S13]  /*23c0*/  PLOP3.LUT P0, PT, P0, P1, PT, 0x2f, 0xf2 ;  /* 0x0000000000f2781c */ /* 0x000fda0000702577 */
[----:B------:R-:W-:Y:S05]  /*23d0*/  @P0 BRA `(.L_x_40) ;  /* 0x0000000400000947 */ /* 0x000fea0003800000 */
[----:B------:R-:W-:Y:S02]  /*23e0*/  ISETP.GE.AND P0, PT, R23, RZ, PT ;  /* 0x000000ff1700720c */ /* 0x000fe40003f06270 */
[----:B------:R-:W-:-:S11]  /*23f0*/  ISETP.GE.AND P1, PT, R22, RZ, PT ;  /* 0x000000ff1600720c */ /* 0x000fd60003f26270 */
[----:B------:R-:W-:Y:S01]  /*2400*/  @P0 MOV R18, RZ ;  /* 0x000000ff00120202 */ /* 0x000fe20000000f00 */
[----:B------:R-:W-:Y:S02]  /*2410*/  @!P0 IMAD.MOV.U32 R18, RZ, RZ, -0x40 ;  /* 0xffffffc0ff128424 */ /* 0x000fe400078e00ff */
[----:B------:R-:W-:Y:S01]  /*2420*/  @!P0 FFMA R0, R0, 1.84467440737095516160e+19, RZ ;  /* 0x5f80000000008823 */ /* 0x000fe200000000ff */
[----:B------:R-:W-:Y:S02]  /*2430*/  @!P1 FFMA R25, R3, 1.84467440737095516160e+19, RZ ;  /* 0x5f80000003199823 */ /* 0x000fe400000000ff */
[----:B------:R-:W-:-:S07]  /*2440*/  @!P1 IADD3 R18, PT, PT, R18, 0x40, RZ ;  /* 0x0000004012129810 */ /* 0x000fce0007ffe0ff */
.L_x_36:
[----:B------:R-:W-:Y:S01]  /*2450*/  LEA R28, R11, 0xc0800000, 0x17 ;  /* 0xc08000000b1c7811 */ /* 0x000fe200078eb8ff */
[----:B------:R-:W-:Y:S01]  /*2460*/  BSSY.RECONVERGENT B3, `(.L_x_41) ;  /* 0x0000036000037945 */ /* 0x000fe20003800200 */
[----:B------:R-:W-:-:S03]  /*2470*/  IADD3 R19, PT, PT, R19, -0x7f, RZ ;  /* 0xffffff8113137810 */ /* 0x000fc60007ffe0ff */
[----:B------:R-:W-:Y:S02]  /*2480*/  IMAD.IADD R28, R25, 0x1, -R28 ;  /* 0x00000001191c7824 */ /* 0x000fe400078e0a1c */
[C---:B------:R-:W-:Y:S01]  /*2490*/  IMAD R0, R19.reuse, -0x800000, R0 ;  /* 0xff80000013007824 */ /* 0x040fe200078e0200 */
[----:B------:R-:W-:Y:S01]  /*24a0*/  IADD3 R19, PT, PT, R19, 0x7f, -R11 ;  /* 0x0000007f13137810 */ /* 0x000fe20007ffe80b */
[----:B------:R-:W0:Y:S01]  /*24b0*/  MUFU.RCP R22, R28 ;  /* 0x0000001c00167308 */ /* 0x000e220000001000 */
[----:B------:R-:W-:-:S03]  /*24c0*/  FADD.FTZ R23, -R28, -RZ ;  /* 0x800000ff1c177221 */ /* 0x000fc60000010100 */
[----:B------:R-:W-:Y:S02]  /*24d0*/  IMAD.IADD R19, R19, 0x1, R18 ;  /* 0x0000000113137824 */ /* 0x000fe400078e0212 */
[----:B0-----:R-:W-:-:S04]  /*24e0*/  FFMA R25, R22, R23, 1 ;  /* 0x3f80000016197423 */ /* 0x001fc80000000017 */
[----:B------:R-:W-:-:S04]  /*24f0*/  FFMA R25, R22, R25, R22 ;  /* 0x0000001916197223 */ /* 0x000fc80000000016 */
[----:B------:R-:W-:-:S04]  /*2500*/  FFMA R22, R0, R25, RZ ;  /* 0x0000001900167223 */ /* 0x000fc800000000ff */
[----:B------:R-:W-:-:S04]  /*2510*/  FFMA R24, R23, R22, R0 ;  /* 0x0000001617187223 */ /* 0x000fc80000000000 */
[----:B------:R-:W-:-:S04]  /*2520*/  FFMA R24, R25, R24, R22 ;  /* 0x0000001819187223 */ /* 0x000fc80000000016 */
[----:B------:R-:W-:-:S04]  /*2530*/  FFMA R23, R23, R24, R0 ;  /* 0x0000001817177223 */ /* 0x000fc80000000000 */
[----:B------:R-:W-:-:S05]  /*2540*/  FFMA R0, R25, R23, R24 ;  /* 0x0000001719007223 */ /* 0x000fca0000000018 */
[----:B------:R-:W-:-:S04]  /*2550*/  SHF.R.U32.HI R11, RZ, 0x17, R0 ;  /* 0x00000017ff0b7819 */ /* 0x000fc80000011600 */
[----:B------:R-:W-:-:S04]  /*2560*/  LOP3.LUT R18, R11, 0xff, RZ, 0xc0, !PT ;  /* 0x000000ff0b127812 */ /* 0x000fc800078ec0ff */
[----:B------:R-:W-:-:S05]  /*2570*/  IADD3 R11, PT, PT, R18, R19, RZ ;  /* 0x00000013120b7210 */ /* 0x000fca0007ffe0ff */
[----:B------:R-:W-:-:S05]  /*2580*/  VIADD R18, R11, 0xffffffff ;  /* 0xffffffff0b127836 */ /* 0x000fca0000000000 */
[----:B------:R-:W-:-:S13]  /*2590*/  ISETP.GE.U32.AND P0, PT, R18, 0xfe, PT ;  /* 0x000000fe1200780c */ /* 0x000fda0003f06070 */
[----:B------:R-:W-:Y:S05]  /*25a0*/  @!P0 BRA `(.L_x_42) ;  /* 0x0000000000808947 */ /* 0x000fea0003800000 */
[----:B------:R-:W-:-:S13]  /*25b0*/  ISETP.GT.AND P0, PT, R11, 0xfe, PT ;  /* 0x000000fe0b00780c */ /* 0x000fda0003f04270 */
[----:B------:R-:W-:Y:S05]  /*25c0*/  @P0 BRA `(.L_x_43) ;  /* 0x00000000006c0947 */ /* 0x000fea0003800000 */
[----:B------:R-:W-:-:S13]  /*25d0*/  ISETP.GE.AND P0, PT, R11, 0x1, PT ;  /* 0x000000010b00780c */ /* 0x000fda0003f06270 */
[----:B------:R-:W-:Y:S05]  /*25e0*/  @P0 BRA `(.L_x_44) ;  /* 0x0000000000740947 */ /* 0x000fea0003800000 */
[----:B------:R-:W-:Y:S02]  /*25f0*/  ISETP.GE.AND P0, PT, R11, -0x18, PT ;  /* 0xffffffe80b00780c */ /* 0x000fe40003f06270 */
[----:B------:R-:W-:-:S11]  /*2600*/  LOP3.LUT R0, R0, 0x80000000, RZ, 0xc0, !PT ;  /* 0x8000000000007812 */ /* 0x000fd600078ec0ff */
[----:B------:R-:W-:Y:S05]  /*2610*/  @!P0 BRA `(.L_x_44) ;  /* 0x0000000000688947 */ /* 0x000fea0003800000 */
[CCC-:B------:R-:W-:Y:S01]  /*2620*/  FFMA.RZ R18, R25.reuse, R23.reuse, R24.reuse ;  /* 0x0000001719127223 */ /* 0x1c0fe2000000c018 */
[CCC-:B------:R-:W-:Y:S01]  /*2630*/  FFMA.RP R19, R25.reuse, R23.reuse, R24.reuse ;  /* 0x0000001719137223 */ /* 0x1c0fe20000008018 */
[----:B------:R-:W-:Y:S01]  /*2640*/  FFMA.RM R24, R25, R23, R24 ;  /* 0x0000001719187223 */ /* 0x000fe20000004018 */
[C---:B------:R-:W-:Y:S02]  /*2650*/  IADD3 R22, PT, PT, R11.reuse, 0x20, RZ ;  /* 0x000000200b167810 */ /* 0x040fe40007ffe0ff */
[----:B------:R-:W-:Y:S02]  /*2660*/  LOP3.LUT R18, R18, 0x7fffff, RZ, 0xc0, !PT ;  /* 0x007fffff12127812 */ /* 0x000fe400078ec0ff */
[C---:B------:R-:W-:Y:S02]  /*2670*/  ISETP.NE.AND P2, PT, R11.reuse, RZ, PT ;  /* 0x000000ff0b00720c */ /* 0x040fe40003f45270 */
[----:B------:R-:W-:Y:S02]  /*2680*/  LOP3.LUT R23, R18, 0x800000, RZ, 0xfc, !PT ;  /* 0x0080000012177812 */ /* 0x000fe400078efcff */
[----:B------:R-:W-:Y:S01]  /*2690*/  ISETP.NE.AND P1, PT, R11, RZ, PT ;  /* 0x000000ff0b00720c */ /* 0x000fe20003f25270 */
[----:B------:R-:W-:Y:S01]  /*26a0*/  IMAD.MOV R11, RZ, RZ, -R11 ;  /* 0x000000ffff0b7224 */ /* 0x000fe200078e0a0b */
[----:B------:R-:W-:-:S02]  /*26b0*/  SHF.L.U32 R22, R23, R22, RZ ;  /* 0x0000001617167219 */ /* 0x000fc400000006ff */
[----:B------:R-:W-:Y:S02]  /*26c0*/  FSETP.NEU.FTZ.AND P0, PT, R19, R24, PT ;  /* 0x000000181300720b */ /* 0x000fe40003f1d000 */
[----:B------:R-:W-:Y:S02]  /*26d0*/  SEL R18, R11, RZ, P2 ;  /* 0x000000ff0b127207 */ /* 0x000fe40001000000 */
[----:B------:R-:W-:Y:S02]  /*26e0*/  ISETP.NE.AND P1, PT, R22, RZ, P1 ;  /* 0x000000ff1600720c */ /* 0x000fe40000f25270 */
[----:B------:R-:W-:Y:S02]  /*26f0*/  SHF.R.U32.HI R22, RZ, R18, R23 ;  /* 0x00000012ff167219 */ /* 0x000fe40000011617 */
[----:B------:R-:W-:Y:S02]  /*2700*/  PLOP3.LUT P0, PT, P0, P1, PT, 0xf8, 0x8f ;  /* 0x00000000008f781c */ /* 0x000fe40000703f70 */
[----:B------:R-:W-:-:S02]  /*2710*/  SHF.R.U32.HI R18, RZ, 0x1, R22 ;  /* 0x00000001ff127819 */ /* 0x000fc40000011616 */
[----:B------:R-:W-:-:S04]  /*2720*/  SEL R11, RZ, 0x1, !P0 ;  /* 0x00000001ff0b7807 */ /* 0x000fc80004000000 */
[----:B------:R-:W-:-:S04]  /*2730*/  LOP3.LUT R11, R11, 0x1, R18, 0xf8, !PT ;  /* 0x000000010b0b7812 */ /* 0x000fc800078ef812 */
[----:B------:R-:W-:-:S04]  /*2740*/  LOP3.LUT R11, R11, R22, RZ, 0xc0, !PT ;  /* 0x000000160b0b7212 */ /* 0x000fc800078ec0ff */
[----:B------:R-:W-:-:S04]  /*2750*/  IADD3 R11, PT, PT, R18, R11, RZ ;  /* 0x0000000b120b7210 */ /* 0x000fc80007ffe0ff */
[----:B------:R-:W-:Y:S01]  /*2760*/  LOP3.LUT R0, R11, R0, RZ, 0xfc, !PT ;  /* 0x000000000b007212 */ /* 0x000fe200078efcff */
[----:B------:R-:W-:Y:S06]  /*2770*/  BRA `(.L_x_44) ;  /* 0x0000000000107947 */ /* 0x000fec0003800000 */
.L_x_43:
[----:B------:R-:W-:-:S04]  /*2780*/  LOP3.LUT R0, R0, 0x80000000, RZ, 0xc0, !PT ;  /* 0x8000000000007812 */ /* 0x000fc800078ec0ff */
[----:B------:R-:W-:Y:S01]  /*2790*/  LOP3.LUT R0, R0, 0x7f800000, RZ, 0xfc, !PT ;  /* 0x7f80000000007812 */ /* 0x000fe200078efcff */
[----:B------:R-:W-:Y:S06]  /*27a0*/  BRA `(.L_x_44) ;  /* 0x0000000000047947 */ /* 0x000fec0003800000 */
.L_x_42:
[----:B------:R-:W-:-:S07]  /*27b0*/  IMAD R0, R19, 0x800000, R0 ;  /* 0x0080000013007824 */ /* 0x000fce00078e0200 */
.L_x_44:
[----:B------:R-:W-:Y:S05]  /*27c0*/  BSYNC.RECONVERGENT B3 ;  /* 0x0000000000037941 */ /* 0x000fea0003800200 */
.L_x_41:
[----:B------:R-:W-:Y:S05]  /*27d0*/  BRA `(.L_x_45) ;  /* 0x0000000000207947 */ /* 0x000fea0003800000 */
.L_x_40:
[----:B------:R-:W-:-:S04]  /*27e0*/  LOP3.LUT R0, R25, 0x80000000, R0, 0x48, !PT ;  /* 0x8000000019007812 */ /* 0x000fc800078e4800 */
[----:B------:R-:W-:Y:S01]  /*27f0*/  LOP3.LUT R0, R0, 0x7f800000, RZ, 0xfc, !PT ;  /* 0x7f80000000007812 */ /* 0x000fe200078efcff */
[----:B------:R-:W-:Y:S06]  /*2800*/  BRA `(.L_x_45) ;  /* 0x0000000000147947 */ /* 0x000fec0003800000 */
.L_x_39:
[----:B------:R-:W-:Y:S01]  /*2810*/  LOP3.LUT R0, R25, 0x80000000, R0, 0x48, !PT ;  /* 0x8000000019007812 */ /* 0x000fe200078e4800 */
[----:B------:R-:W-:Y:S06]  /*2820*/  BRA `(.L_x_45) ;  /* 0x00000000000c7947 */ /* 0x000fec0003800000 */
.L_x_38:
[----:B------:R-:W0:Y:S01]  /*2830*/  MUFU.RSQ R0, -QNAN ;  /* 0xffc0000000007908 */ /* 0x000e220000001400 */
[----:B------:R-:W-:Y:S05]  /*2840*/  BRA `(.L_x_45) ;  /* 0x0000000000047947 */ /* 0x000fea0003800000 */
.L_x_37:
[----:B------:R-:W-:-:S07]  /*2850*/  FADD.FTZ R0, R0, R3 ;  /* 0x0000000300007221 */ /* 0x000fce0000010000 */
.L_x_45:
[----:B------:R-:W-:Y:S05]  /*2860*/  BSYNC.RECONVERGENT B2 ;  /* 0x0000000000027941 */ /* 0x000fea0003800200 */
.L_x_35:
[----:B------:R-:W-:-:S04]  /*2870*/  HFMA2 R11, -RZ, RZ, 0, 0 ;  /* 0x00000000ff0b7431 */ /* 0x000fc800000001ff */
[----:B0-----:R-:W-:Y:S05]  /*2880*/  RET.REL.NODEC R10 `(_Z8project1iPfS_S_S_i) ;  /* 0xffffffd40adc7950 */ /* 0x001fea0003c3ffff */
.L_x_46:
        /* <DEDUP_REMOVED lines=15> */
.L_x_108:


//--------------------- .text._Z6advectiiPfS_S_S_fi --------------------------
	.section	.text._Z6advectiiPfS_S_S_fi,"ax",@progbits
	.align	128
        .global         _Z6advectiiPfS_S_S_fi
        .type           _Z6advectiiPfS_S_S_fi,@function
        .size           _Z6advectiiPfS_S_S_fi,(.L_x_112 - _Z6advectiiPfS_S_S_fi)
        .other          _Z6advectiiPfS_S_S_fi,@"STO_CUDA_ENTRY STV_DEFAULT"
_Z6advectiiPfS_S_S_fi:
.text._Z6advectiiPfS_S_S_fi:
        /* <DEDUP_REMOVED lines=18> */
[----:B------:R-:W-:Y:S01]  /*0120*/  IADD3 R15, PT, PT, R5, 0x1, RZ ;  /* 0x00000001050f7810 */ /* 0x000fe20007ffe0ff */
[----:B------:R-:W-:Y:S01]  /*0130*/  BSSY.RECONVERGENT B0, `(.L_x_48) ;  /* 0x0000060000007945 */ /* 0x000fe20003800200 */
[----:B------:R-:W-:Y:S01]  /*0140*/  I2FP.F32.S32 R11, R0 ;  /* 0x00000000000b7245 */ /* 0x000fe20000201400 */
[----:B------:R-:W2:Y:S01]  /*0150*/  LDCU UR16, c[0x0][0x380] ;  /* 0x00007000ff1077ac */ /* 0x000ea20008000800 */
[----:B------:R-:W-:Y:S01]  /*0160*/  VIMNMX R2, PT, PT, R6, R15, !PT ;  /* 0x0000000f06027248 */ /* 0x000fe20007fe0100 */
[----:B------:R-:W-:Y:S01]  /*0170*/  VIADD R8, R0, 0x2 ;  /* 0x0000000200087836 */ /* 0x000fe20000000000 */
[----:B------:R-:W-:Y:S01]  /*0180*/  ISETP.GE.AND P0, PT, R15, R6, PT ;  /* 0x000000060f00720c */ /* 0x000fe20003f06270 */
[----:B------:R-:W3:Y:S01]  /*0190*/  LDCU.64 UR14, c[0x0][0x388] ;  /* 0x00007100ff0e77ac */ /* 0x000ee20008000a00 */
[----:B------:R-:W-:Y:S01]  /*01a0*/  MOV R9, R5 ;  /* 0x0000000500097202 */ /* 0x000fe20000000f00 */
[----:B------:R-:W-:Y:S01]  /*01b0*/  IMAD.IADD R2, R2, 0x1, -R5 ;  /* 0x0000000102027824 */ /* 0x000fe200078e0a05 */
[----:B------:R-:W4:Y:S04]  /*01c0*/  LDCU.64 UR10, c[0x0][0x398] ;  /* 0x00007300ff0a77ac */ /* 0x000f280008000a00 */
[----:B------:R-:W-:Y:S01]  /*01d0*/  LOP3.LUT R2, R2, 0x1, RZ, 0xc0, !PT ;  /* 0x0000000102027812 */ /* 0x000fe200078ec0ff */
[----:B------:R-:W0:Y:S01]  /*01e0*/  LDCU.64 UR12, c[0x0][0x3a0] ;  /* 0x00007400ff0c77ac */ /* 0x000e220008000a00 */
[----:B-1----:R-:W-:-:S02]  /*01f0*/  FMUL R10, R11, UR6 ;  /* 0x000000060b0a7c20 */ /* 0x002fc40008400000 */
[----:B------:R-:W-:Y:S01]  /*0200*/  ISETP.NE.U32.AND P1, PT, R2, 0x1, PT ;  /* 0x000000010200780c */ /* 0x000fe20003f25070 */
[----:B------:R-:W-:-:S12]  /*0210*/  FADD R11, R11, 0.5 ;  /* 0x3f0000000b0b7421 */ /* 0x000fd80000000000 */
[----:B--234-:R-:W-:Y:S05]  /*0220*/  @P1 BRA `(.L_x_49) ;  /* 0x0000000400401947 */ /* 0x01cfea0003800000 */
[----:B------:R-:W-:Y:S01]  /*0230*/  IABS R12, R0 ;  /* 0x00000000000c7213 */ /* 0x000fe20000000000 */
[----:B------:R-:W1:Y:S01]  /*0240*/  LDCU.64 UR6, c[0x0][0x398] ;  /* 0x00007300ff0677ac */ /* 0x000e620008000a00 */
[----:B------:R-:W-:Y:S02]  /*0250*/  IABS R14, R5 ;  /* 0x00000005000e7213 */ /* 0x000fe40000000000 */
[----:B------:R-:W2:Y:S01]  /*0260*/  I2F.RP R9, R12 ;  /* 0x0000000c00097306 */ /* 0x000ea20000209400 */
[----:B------:R-:W3:Y:S07]  /*0270*/  LDCU.64 UR8, c[0x0][0x3a0] ;  /* 0x00007400ff0877ac */ /* 0x000eee0008000a00 */
[----:B--2---:R-:W2:Y:S02]  /*0280*/  MUFU.RCP R9, R9 ;  /* 0x0000000900097308 */ /* 0x004ea40000001000 */
[----:B--2---:R-:W-:-:S06]  /*0290*/  VIADD R2, R9, 0xffffffe ;  /* 0x0ffffffe09027836 */ /* 0x004fcc0000000000 */
[----:B------:R2:W4:Y:S02]  /*02a0*/  F2I.FTZ.U32.TRUNC.NTZ R3, R2 ;  /* 0x0000000200037305 */ /* 0x000524000021f000 */
[----:B--2---:R-:W-:Y:S02]  /*02b0*/  HFMA2 R2, -RZ, RZ, 0, 0 ;  /* 0x00000000ff027431 */ /* 0x004fe400000001ff */
[----:B----4-:R-:W-:-:S04]  /*02c0*/  IMAD.MOV R13, RZ, RZ, -R3 ;  /* 0x000000ffff0d7224 */ /* 0x010fc800078e0a03 */
[----:B------:R-:W-:-:S04]  /*02d0*/  IMAD R13, R13, R12, RZ ;  /* 0x0000000c0d0d7224 */ /* 0x000fc800078e02ff */
[----:B------:R-:W-:Y:S01]  /*02e0*/  IMAD.HI.U32 R3, R3, R13, R2 ;  /* 0x0000000d03037227 */ /* 0x000fe200078e0002 */
[----:B------:R-:W-:-:S03]  /*02f0*/  LOP3.LUT R2, R5, R0, RZ, 0x3c, !PT ;  /* 0x0000000005027212 */ /* 0x000fc600078e3cff */
[----:B------:R-:W-:Y:S01]  /*0300*/  IMAD.MOV.U32 R13, RZ, RZ, R14 ;  /* 0x000000ffff0d7224 */ /* 0x000fe200078e000e */
[----:B------:R-:W-:-:S03]  /*0310*/  ISETP.GE.AND P2, PT, R2, RZ, PT ;  /* 0x000000ff0200720c */ /* 0x000fc60003f46270 */
[----:B------:R-:W-:-:S04]  /*0320*/  IMAD.HI.U32 R3, R3, R13, RZ ;  /* 0x0000000d03037227 */ /* 0x000fc800078e00ff */
[----:B------:R-:W-:-:S04]  /*0330*/  IMAD.MOV R9, RZ, RZ, -R3 ;  /* 0x000000ffff097224 */ /* 0x000fc800078e0a03 */
[----:B------:R-:W-:-:S05]  /*0340*/  IMAD R9, R12, R9, R13 ;  /* 0x000000090c097224 */ /* 0x000fca00078e020d */
[----:B------:R-:W-:-:S13]  /*0350*/  ISETP.GT.U32.AND P3, PT, R12, R9, PT ;  /* 0x000000090c00720c */ /* 0x000fda0003f64070 */
[-C--:B------:R-:W-:Y:S01]  /*0360*/  @!P3 IADD3 R9, PT, PT, R9, -R12.reuse, RZ ;  /* 0x8000000c0909b210 */ /* 0x080fe20007ffe0ff */
[----:B------:R-:W-:Y:S01]  /*0370*/  @!P3 VIADD R3, R3, 0x1 ;  /* 0x000000010303b836 */ /* 0x000fe20000000000 */
[----:B------:R-:W-:Y:S02]  /*0380*/  ISETP.NE.AND P3, PT, R0, RZ, PT ;  /* 0x000000ff0000720c */ /* 0x000fe40003f65270 */
[----:B------:R-:W-:-:S13]  /*0390*/  ISETP.GE.U32.AND P1, PT, R9, R12, PT ;  /* 0x0000000c0900720c */ /* 0x000fda0003f26070 */
[----:B------:R-:W-:-:S05]  /*03a0*/  @P1 VIADD R3, R3, 0x1 ;  /* 0x0000000103031836 */ /* 0x000fca0000000000 */
[----:B------:R-:W-:-:S05]  /*03b0*/  MOV R17, R3 ;  /* 0x0000000300117202 */ /* 0x000fca0000000f00 */
[----:B------:R-:W-:Y:S01]  /*03c0*/  @!P2 IMAD.MOV R17, RZ, RZ, -R17 ;  /* 0x000000ffff11a224 */ /* 0x000fe200078e0a11 */
[----:B------:R-:W-:-:S05]  /*03d0*/  @!P3 LOP3.LUT R17, RZ, R0, RZ, 0x33, !PT ;  /* 0x00000000ff11b212 */ /* 0x000fca00078e33ff */
[----:B------:R-:W-:Y:S02]  /*03e0*/  IMAD.MOV R16, RZ, RZ, -R17 ;  /* 0x000000ffff107224 */ /* 0x000fe400078e0a11 */
[----:B------:R-:W-:Y:S02]  /*03f0*/  IMAD R3, R8, R17, R8 ;  /* 0x0000001108037224 */ /* 0x000fe400078e0208 */
[----:B------:R-:W-:-:S05]  /*0400*/  IMAD R16, R0, R16, R5 ;  /* 0x0000001000107224 */ /* 0x000fca00078e0205 */
[----:B------:R-:W-:Y:S02]  /*0410*/  SHF.R.S32.HI R2, RZ, 0x1f, R16 ;  /* 0x0000001fff027819 */ /* 0x000fe40000011410 */
[----:B------:R-:W-:-:S04]  /*0420*/  IADD3 R9, P1, PT, R16, R3, RZ ;  /* 0x0000000310097210 */ /* 0x000fc80007f3e0ff */
[----:B------:R-:W-:Y:S02]  /*0430*/  LEA.HI.X.SX32 R2, R3, R2, 0x1, P1 ;  /* 0x0000000203027211 */ /* 0x000fe400008f0eff */
[C---:B------:R-:W-:Y:S02]  /*0440*/  SHF.L.U32 R14, R9.reuse, 0x2, RZ ;  /* 0x00000002090e7819 */ /* 0x040fe400000006ff */
[----:B------:R-:W-:Y:S02]  /*0450*/  SHF.L.U64.HI R9, R9, 0x2, R2 ;  /* 0x0000000209097819 */ /* 0x000fe40000010202 */
[C---:B-1----:R-:W-:Y:S02]  /*0460*/  IADD3 R2, P1, PT, R14.reuse, UR6, RZ ;  /* 0x000000060e027c10 */ /* 0x042fe4000ff3e0ff */
[----:B---3--:R-:W-:Y:S02]  /*0470*/  IADD3 R12, P2, PT, R14, UR8, RZ ;  /* 0x000000080e0c7c10 */ /* 0x008fe4000ff5e0ff */
[C---:B------:R-:W-:Y:S01]  /*0480*/  IADD3.X R3, PT, PT, R9.reuse, UR7, RZ, P1, !PT ;  /* 0x0000000709037c10 */ /* 0x040fe20008ffe4ff */
[----:B------:R-:W-:Y:S01]  /*0490*/  VIADD R16, R16, 0x1 ;  /* 0x0000000110107836 */ /* 0x000fe20000000000 */
[----:B------:R-:W-:Y:S01]  /*04a0*/  IADD3.X R13, PT, PT, R9, UR9, RZ, P2, !PT ;  /* 0x00000009090d7c10 */ /* 0x000fe200097fe4ff */
[----:B------:R-:W-:Y:S01]  /*04b0*/  VIADD R17, R17, 0x1 ;  /* 0x0000000111117836 */ /* 0x000fe20000000000 */
[----:B------:R-:W1:Y:S01]  /*04c0*/  LDCU.64 UR6, c[0x0][0x388] ;  /* 0x00007100ff0677ac */ /* 0x000e620008000a00 */
[----:B0-----:R-:W2:Y:S04]  /*04d0*/  LDG.E R2, desc[UR4][R2.64+0x4] ;  /* 0x0000040402027981 */ /* 0x001ea8000c1e1900 */
[----:B------:R-:W3:Y:S01]  /*04e0*/  LDG.E R12, desc[UR4][R12.64+0x4] ;  /* 0x000004040c0c7981 */ /* 0x000ee2000c1e1900 */
[----:B------:R-:W-:-:S02]  /*04f0*/  I2FP.F32.S32 R19, R16 ;  /* 0x0000001000137245 */ /* 0x000fc40000201400 */
[----:B------:R-:W-:-:S03]  /*0500*/  I2FP.F32.S32 R17, R17 ;  /* 0x0000001100117245 */ /* 0x000fc60000201400 */
[C---:B--2---:R-:W-:Y:S02]  /*0510*/  FFMA R19, -R10.reuse, R2, R19 ;  /* 0x000000020a137223 */ /* 0x044fe40000000113 */
[----:B------:R-:W0:Y:S01]  /*0520*/  LDC.64 R2, c[0x0][0x390] ;  /* 0x0000e400ff027b82 */ /* 0x000e220000000a00 */
[----:B---3--:R-:W-:Y:S02]  /*0530*/  FFMA R17, -R10, R12, R17 ;  /* 0x0000000c0a117223 */ /* 0x008fe40000000111 */
[----:B------:R-:W-:-:S04]  /*0540*/  FMNMX.NAN R16, R19, 0.5, !PT ;  /* 0x3f00000013107809 */ /* 0x000fc80007820000 */
[-C--:B------:R-:W-:Y:S02]  /*0550*/  FSETP.GT.AND P1, PT, R16, R11.reuse, PT ;  /* 0x0000000b1000720b */ /* 0x080fe40003f24000 */
[----:B------:R-:W-:Y:S02]  /*0560*/  FMNMX.NAN R18, R17, 0.5, !PT ;  /* 0x3f00000011127809 */ /* 0x000fe40007820000 */
[C---:B------:R-:W-:Y:S02]  /*0570*/  FSEL R16, R11.reuse, R16, P1 ;  /* 0x000000100b107208 */ /* 0x040fe40000800000 */
[----:B------:R-:W-:Y:S02]  /*0580*/  FSETP.GT.AND P1, PT, R18, R11, PT ;  /* 0x0000000b1200720b */ /* 0x000fe40003f24000 */
[----:B------:R-:W-:Y:S02]  /*0590*/  F2I.TRUNC.NTZ R17, R16 ;  /* 0x0000001000117305 */ /* 0x000fe4000020f100 */
[----:B------:R-:W-:-:S06]  /*05a0*/  FSEL R18, R11, R18, P1 ;  /* 0x000000120b127208 */ /* 0x000fcc0000800000 */
[----:B------:R-:W2:Y:S02]  /*05b0*/  F2I.TRUNC.NTZ R19, R18 ;  /* 0x0000001200137305 */ /* 0x000ea4000020f100 */
[----:B--2---:R-:W-:-:S04]  /*05c0*/  IMAD R13, R8, R19, R17 ;  /* 0x00000013080d7224 */ /* 0x004fc800078e0211 */
[----:B0-----:R-:W-:-:S05]  /*05d0*/  IMAD.WIDE R2, R13, 0x4, R2 ;  /* 0x000000040d027825 */ /* 0x001fca00078e0202 */
[----:B------:R-:W2:Y:S01]  /*05e0*/  LDG.E R25, desc[UR4][R2.64+0x4] ;  /* 0x0000040402197981 */ /* 0x000ea2000c1e1900 */
[----:B------:R-:W-:-:S03]  /*05f0*/  IMAD.WIDE R12, R8, 0x4, R2 ;  /* 0x00000004080c7825 */ /* 0x000fc600078e0202 */
[----:B------:R1:W3:Y:S04]  /*0600*/  LDG.E R21, desc[UR4][R2.64] ;  /* 0x0000000402157981 */ /* 0x0002e8000c1e1900 */
[----:B------:R-:W4:Y:S04]  /*0610*/  LDG.E R22, desc[UR4][R12.64+0x4] ;  /* 0x000004040c167981 */ /* 0x000f28000c1e1900 */
[----:B------:R-:W5:Y:S01]  /*0620*/  LDG.E R23, desc[UR4][R12.64] ;  /* 0x000000040c177981 */ /* 0x000f62000c1e1900 */
[----:B------:R-:W-:-:S05]  /*0630*/  I2FP.F32.S32 R19, R19 ;  /* 0x0000001300137245 */ /* 0x000fca0000201400 */
[----:B------:R-:W-:Y:S01]  /*0640*/  FADD R19, R18, -R19 ;  /* 0x8000001312137221 */ /* 0x000fe20000000000 */
[----:B------:R-:W-:-:S03]  /*0650*/  I2FP.F32.S32 R17, R17 ;  /* 0x0000001100117245 */ /* 0x000fc60000201400 */
[----:B------:R-:W-:Y:S02]  /*0660*/  FADD R18, -R19, 1 ;  /* 0x3f80000013127421 */ /* 0x000fe40000000100 */
[----:B------:R-:W-:Y:S01]  /*0670*/  FADD R17, R16, -R17 ;  /* 0x8000001110117221 */ /* 0x000fe20000000000 */
[----:B-1----:R-:W-:-:S04]  /*0680*/  IADD3 R2, P1, PT, R14, UR6, RZ ;  /* 0x000000060e027c10 */ /* 0x002fc8000ff3e0ff */
[----:B------:R-:W-:Y:S02]  /*0690*/  IADD3.X R3, PT, PT, R9, UR7, RZ, P1, !PT ;  /* 0x0000000709037c10 */ /* 0x000fe40008ffe4ff */
[----:B------:R-:W-:Y:S01]  /*06a0*/  MOV R9, R15 ;  /* 0x0000000f00097202 */ /* 0x000fe20000000f00 */
[C---:B--2---:R-:W-:Y:S01]  /*06b0*/  FMUL R20, R18.reuse, R25 ;  /* 0x0000001912147220 */ /* 0x044fe20000400000 */
[----:B---3--:R-:W-:-:S03]  /*06c0*/  FMUL R18, R18, R21 ;  /* 0x0000001512127220 */ /* 0x008fc60000400000 */
[----:B----4-:R-:W-:-:S04]  /*06d0*/  FFMA R20, R19, R22, R20 ;  /* 0x0000001613147223 */ /* 0x010fc80000000014 */
[----:B------:R-:W-:Y:S01]  /*06e0*/  FMUL R20, R17, R20 ;  /* 0x0000001411147220 */ /* 0x000fe20000400000 */
[----:B-----5:R-:W-:Y:S01]  /*06f0*/  FFMA R18, R19, R23, R18 ;  /* 0x0000001713127223 */ /* 0x020fe20000000012 */
[----:B------:R-:W-:-:S04]  /*0700*/  FADD R17, -R17, 1 ;  /* 0x3f80000011117421 */ /* 0x000fc80000000100 */
[----:B------:R-:W-:-:S05]  /*0710*/  FFMA R17, R17, R18, R20 ;  /* 0x0000001211117223 */ /* 0x000fca0000000014 */
[----:B------:R1:W-:Y:S02]  /*0720*/  STG.E desc[UR4][R2.64+0x4], R17 ;  /* 0x0000041102007986 */ /* 0x0003e4000c101904 */
.L_x_49:
[----:B0-----:R-:W-:Y:S05]  /*0730*/  BSYNC.RECONVERGENT B0 ;  /* 0x0000000000007941 */ /* 0x001fea0003800200 */
.L_x_48:
[----:B------:R-:W-:Y:S04]  /*0740*/  BSSY.RECONVERGENT B0, `(.L_x_47) ;  /* 0x000009c000007945 */ /* 0x000fe80003800200 */
[----:B------:R-:W-:Y:S05]  /*0750*/  @P0 BRA `(.L_x_50) ;  /* 0x0000000800680947 */ /* 0x000fea0003800000 */
[----:B------:R-:W-:Y:S01]  /*0760*/  IABS R24, R0 ;  /* 0x0000000000187213 */ /* 0x000fe20000000000 */
[----:B------:R-:W-:-:S03]  /*0770*/  HFMA2 R22, -RZ, RZ, 0, 0 ;  /* 0x00000000ff167431 */ /* 0x000fc600000001ff */
[----:B------:R-:W0:Y:S08]  /*0780*/  I2F.RP R0, R24 ;  /* 0x0000001800007306 */ /* 0x000e300000209400 */
[----:B0-----:R-:W0:Y:S02]  /*0790*/  MUFU.RCP R0, R0 ;  /* 0x0000000000007308 */ /* 0x001e240000001000 */
[----:B0-----:R-:W-:-:S06]  /*07a0*/  VIADD R23, R0, 0xffffffe ;  /* 0x0ffffffe00177836 */ /* 0x001fcc0000000000 */
[----:B------:R-:W1:Y:S02]  /*07b0*/  F2I.FTZ.U32.TRUNC.NTZ R23, R23 ;  /* 0x0000001700177305 */ /* 0x000e64000021f000 */
[----:B-1----:R-:W-:-:S04]  /*07c0*/  IMAD.MOV R3, RZ, RZ, -R23 ;  /* 0x000000ffff037224 */ /* 0x002fc800078e0a17 */
[----:B------:R-:W-:-:S04]  /*07d0*/  IMAD R3, R3, R24, RZ ;  /* 0x0000001803037224 */ /* 0x000fc800078e02ff */
[----:B------:R-:W-:-:S07]  /*07e0*/  IMAD.HI.U32 R22, R23, R3, R22 ;  /* 0x0000000317167227 */ /* 0x000fce00078e0016 */
.L_x_51:
[----:B------:R-:W-:Y:S01]  /*07f0*/  IABS R3, R9 ;  /* 0x0000000900037213 */ /* 0x000fe20000000000 */
[----:B------:R-:W-:-:S04]  /*0800*/  IMAD.U32 R0, RZ, RZ, UR16 ;  /* 0x00000010ff007e24 */ /* 0x000fc8000f8e00ff */
[----:B------:R-:W-:Y:S01]  /*0810*/  IMAD.HI.U32 R22, R22, R3, RZ ;  /* 0x0000000316167227 */ /* 0x000fe200078e00ff */
[-C--:B0-----:R-:W-:Y:S02]  /*0820*/  IABS R20, R0.reuse ;  /* 0x0000000000147213 */ /* 0x081fe40000000000 */
[----:B------:R-:W-:Y:S02]  /*0830*/  LOP3.LUT R19, RZ, R0, RZ, 0x33, !PT ;  /* 0x00000000ff137212 */ /* 0x000fe400078e33ff */
[----:B------:R-:W-:-:S05]  /*0840*/  IADD3 R2, PT, PT, -R22, RZ, RZ ;  /* 0x000000ff16027210 */ /* 0x000fca0007ffe1ff */
[----:B------:R-:W-:Y:S01]  /*0850*/  IMAD R3, R20, R2, R3 ;  /* 0x0000000214037224 */ /* 0x000fe200078e0203 */
[----:B------:R-:W-:-:S04]  /*0860*/  LOP3.LUT R2, R9, R0, RZ, 0x3c, !PT ;  /* 0x0000000009027212 */ /* 0x000fc800078e3cff */
[----:B------:R-:W-:Y:S02]  /*0870*/  ISETP.GT.U32.AND P1, PT, R24, R3, PT ;  /* 0x000000031800720c */ /* 0x000fe40003f24070 */
[----:B------:R-:W-:-:S11]  /*0880*/  ISETP.GE.AND P2, PT, R2, RZ, PT ;  /* 0x000000ff0200720c */ /* 0x000fd60003f46270 */
[----:B------:R-:W-:Y:S01]  /*0890*/  @!P1 IMAD.IADD R3, R3, 0x1, -R20 ;  /* 0x0000000103039824 */ /* 0x000fe200078e0a14 */
[----:B------:R-:W-:-:S04]  /*08a0*/  @!P1 IADD3 R22, PT, PT, R22, 0x1, RZ ;  /* 0x0000000116169810 */ /* 0x000fc80007ffe0ff */
[----:B------:R-:W-:-:S13]  /*08b0*/  ISETP.GE.U32.AND P0, PT, R3, R24, PT ;  /* 0x000000180300720c */ /* 0x000fda0003f06070 */
[----:B------:R-:W-:Y:S01]  /*08c0*/  @P0 VIADD R22, R22, 0x1 ;  /* 0x0000000116160836 */ /* 0x000fe20000000000 */
[----:B------:R-:W-:-:S04]  /*08d0*/  ISETP.NE.AND P0, PT, R0, RZ, PT ;  /* 0x000000ff0000720c */ /* 0x000fc80003f05270 */
[----:B------:R-:W-:-:S04]  /*08e0*/  @!P2 IADD3 R22, PT, PT, -R22, RZ, RZ ;  /* 0x000000ff1616a210 */ /* 0x000fc80007ffe1ff */
[----:B------:R-:W-:-:S05]  /*08f0*/  SEL R15, R19, R22, !P0 ;  /* 0x00000016130f7207 */ /* 0x000fca0004000000 */
        /* <DEDUP_REMOVED lines=8> */
[C---:B------:R-:W-:Y:S02]  /*0980*/  IADD3 R2, P1, PT, R21.reuse, UR10, RZ ;  /* 0x0000000a15027c10 */ /* 0x040fe4000ff3e0ff */
[----:B------:R-:W-:Y:S02]  /*0990*/  IADD3 R12, P2, PT, R21, UR12, RZ ;  /* 0x0000000c150c7c10 */ /* 0x000fe4000ff5e0ff */
[----:B------:R-:W-:-:S02]  /*09a0*/  IADD3.X R3, PT, PT, R18, UR11, RZ, P1, !PT ;  /* 0x0000000b12037c10 */ /* 0x000fc40008ffe4ff */
[----:B------:R-:W-:-:S03]  /*09b0*/  IADD3.X R13, PT, PT, R18, UR13, RZ, P2, !PT ;  /* 0x0000000d120d7c10 */ /* 0x000fc600097fe4ff */
[----:B------:R-:W2:Y:S04]  /*09c0*/  LDG.E R2, desc[UR4][R2.64+0x4] ;  /* 0x0000040402027981 */ /* 0x000ea8000c1e1900 */
[----:B------:R-:W3:Y:S01]  /*09d0*/  LDG.E R12, desc[UR4][R12.64+0x4] ;  /* 0x000004040c0c7981 */ /* 0x000ee2000c1e1900 */
[----:B------:R-:W-:Y:S01]  /*09e0*/  VIADD R14, R14, 0x1 ;  /* 0x000000010e0e7836 */ /* 0x000fe20000000000 */
[----:B------:R-:W-:-:S04]  /*09f0*/  IADD3 R15, PT, PT, R15, 0x1, RZ ;  /* 0x000000010f0f7810 */ /* 0x000fc80007ffe0ff */
[----:B------:R-:W-:Y:S02]  /*0a00*/  I2FP.F32.S32 R17, R14 ;  /* 0x0000000e00117245 */ /* 0x000fe40000201400 */
        /* <DEDUP_REMOVED lines=11> */
[----:B------:R-:W1:Y:S02]  /*0ac0*/  F2I.TRUNC.NTZ R22, R16 ;  /* 0x0000001000167305 */ /* 0x000e64000020f100 */
[----:B-1----:R-:W-:-:S04]  /*0ad0*/  IMAD R13, R8, R22, R27 ;  /* 0x00000016080d7224 */ /* 0x002fc800078e021b */
[----:B0-----:R-:W-:-:S05]  /*0ae0*/  IMAD.WIDE R12, R13, 0x4, R2 ;  /* 0x000000040d0c7825 */ /* 0x001fca00078e0202 */
[----:B------:R-:W2:Y:S04]  /*0af0*/  LDG.E R25, desc[UR4][R12.64] ;  /* 0x000000040c197981 */ /* 0x000ea8000c1e1900 */
[----:B------:R0:W3:Y:S01]  /*0b00*/  LDG.E R24, desc[UR4][R12.64+0x4] ;  /* 0x000004040c187981 */ /* 0x0000e2000c1e1900 */
[----:B------:R-:W-:-:S05]  /*0b10*/  IMAD.WIDE R14, R8, 0x4, R12 ;  /* 0x00000004080e7825 */ /* 0x000fca00078e020c */
[----:B------:R-:W4:Y:S04]  /*0b20*/  LDG.E R23, desc[UR4][R14.64+0x4] ;  /* 0x000004040e177981 */ /* 0x000f28000c1e1900 */
[----:B------:R1:W5:Y:S01]  /*0b30*/  LDG.E R26, desc[UR4][R14.64] ;  /* 0x000000040e1a7981 */ /* 0x000362000c1e1900 */
[----:B------:R-:W0:Y:S01]  /*0b40*/  I2F.RP R17, R20 ;  /* 0x0000001400117306 */ /* 0x000e220000209400 */
[----:B------:R-:W-:-:S05]  /*0b50*/  I2FP.F32.S32 R27, R27 ;  /* 0x0000001b001b7245 */ /* 0x000fca0000201400 */
[----:B------:R-:W-:Y:S02]  /*0b60*/  FADD R28, R28, -R27 ;  /* 0x8000001b1c1c7221 */ /* 0x000fe40000000000 */
[----:B0-----:R-:W0:Y:S02]  /*0b70*/  MUFU.RCP R17, R17 ;  /* 0x0000001100117308 */ /* 0x001e240000001000 */
[----:B0-----:R-:W-:-:S06]  /*0b80*/  VIADD R17, R17, 0xffffffe ;  /* 0x0ffffffe11117836 */ /* 0x001fcc0000000000 */
[----:B------:R-:W0:Y:S02]  /*0b90*/  F2I.FTZ.U32.TRUNC.NTZ R17, R17 ;  /* 0x0000001100117305 */ /* 0x000e24000021f000 */
[----:B0-----:R-:W-:-:S05]  /*0ba0*/  IADD3 R29, PT, PT, RZ, -R17, RZ ;  /* 0x80000011ff1d7210 */ /* 0x001fca0007ffe0ff */
[----:B------:R-:W-:Y:S01]  /*0bb0*/  IMAD.MOV.U32 R13, RZ, RZ, R29 ;  /* 0x000000ffff0d7224 */ /* 0x000fe200078e001d */
[----:B------:R-:W-:-:S03]  /*0bc0*/  I2FP.F32.S32 R29, R22 ;  /* 0x00000016001d7245 */ /* 0x000fc60000201400 */
[----:B------:R-:W-:Y:S02]  /*0bd0*/  IMAD R13, R13, R20, RZ ;  /* 0x000000140d0d7224 */ /* 0x000fe400078e02ff */
[----:B------:R-:W-:Y:S01]  /*0be0*/  FADD R12, R16, -R29 ;  /* 0x8000001d100c7221 */ /* 0x000fe20000000000 */
[----:B------:R-:W-:-:S03]  /*0bf0*/  MOV R16, RZ ;  /* 0x000000ff00107202 */ /* 0x000fc60000000f00 */
[----:B------:R-:W-:Y:S02]  /*0c00*/  FADD R27, -R12, 1 ;  /* 0x3f8000000c1b7421 */ /* 0x000fe40000000100 */
[----:B------:R-:W-:-:S04]  /*0c10*/  IMAD.HI.U32 R22, R17, R13, R16 ;  /* 0x0000000d11167227 */ /* 0x000fc800078e0010 */
[----:B------:R-:W-:-:S05]  /*0c20*/  VIADD R13, R9, 0x1 ;  /* 0x00000001090d7836 */ /* 0x000fca0000000000 */
[----:B------:R-:W-:-:S05]  /*0c30*/  IABS R17, R13 ;  /* 0x0000000d00117213 */ /* 0x000fca0000000000 */
[----:B-1----:R-:W-:-:S05]  /*0c40*/  IMAD.HI.U32 R14, R22, R17, RZ ;  /* 0x00000011160e7227 */ /* 0x002fca00078e00ff */
[----:B------:R-:W-:-:S05]  /*0c50*/  IADD3 R16, PT, PT, -R14, RZ, RZ ;  /* 0x000000ff0e107210 */ /* 0x000fca0007ffe1ff */
[----:B------:R-:W-:Y:S01]  /*0c60*/  IMAD R17, R20, R16, R17 ;  /* 0x0000001014117224 */ /* 0x000fe200078e0211 */
[----:B------:R-:W-:-:S04]  /*0c70*/  LOP3.LUT R16, R13, R0, RZ, 0x3c, !PT ;  /* 0x000000000d107212 */ /* 0x000fc800078e3cff */
[----:B------:R-:W-:Y:S01]  /*0c80*/  ISETP.GE.AND P3, PT, R16, RZ, PT ;  /* 0x000000ff1000720c */ /* 0x000fe20003f66270 */
[C---:B--2---:R-:W-:Y:S01]  /*0c90*/  FMUL R15, R27.reuse, R25 ;  /* 0x000000191b0f7220 */ /* 0x044fe20000400000 */
[----:B---3--:R-:W-:Y:S01]  /*0ca0*/  FMUL R27, R27, R24 ;  /* 0x000000181b1b7220 */ /* 0x008fe20000400000 */
[----:B------:R-:W-:-:S05]  /*0cb0*/  IMAD.MOV.U32 R24, RZ, RZ, R20 ;  /* 0x000000ffff187224 */ /* 0x000fca00078e0014 */
[----:B------:R-:W-:Y:S01]  /*0cc0*/  ISETP.GT.U32.AND P2, PT, R24, R17, PT ;  /* 0x000000111800720c */ /* 0x000fe20003f44070 */
[C---:B----4-:R-:W-:Y:S01]  /*0cd0*/  FFMA R23, R12.reuse, R23, R27 ;  /* 0x000000170c177223 */ /* 0x050fe2000000001b */
[----:B-----5:R-:W-:-:S03]  /*0ce0*/  FFMA R15, R12, R26, R15 ;  /* 0x0000001a0c0f7223 */ /* 0x020fc6000000000f */
[C---:B------:R-:W-:Y:S01]  /*0cf0*/  FMUL R23, R28.reuse, R23 ;  /* 0x000000171c177220 */ /* 0x040fe20000400000 */
[----:B------:R-:W-:-:S04]  /*0d00*/  FADD R28, -R28, 1 ;  /* 0x3f8000001c1c7421 */ /* 0x000fc80000000100 */
[----:B------:R-:W-:-:S03]  /*0d10*/  FFMA R23, R28, R15, R23 ;  /* 0x0000000f1c177223 */ /* 0x000fc60000000017 */
[----:B------:R-:W-:Y:S01]  /*0d20*/  @!P2 IADD3 R17, PT, PT, R17, -R20, RZ ;  /* 0x800000141111a210 */ /* 0x000fe20007ffe0ff */
[----:B------:R-:W-:-:S03]  /*0d30*/  @!P2 VIADD R14, R14, 0x1 ;  /* 0x000000010e0ea836 */ /* 0x000fc60000000000 */
[----:B------:R-:W-:-:S13]  /*0d40*/  ISETP.GE.U32.AND P1, PT, R17, R24, PT ;  /* 0x000000181100720c */ /* 0x000fda0003f26070 */
[----:B------:R-:W-:-:S05]  /*0d50*/  @P1 IADD3 R14, PT, PT, R14, 0x1, RZ ;  /* 0x000000010e0e1810 */ /* 0x000fca0007ffe0ff */
[----:B------:R-:W-:-:S05]  /*0d60*/  @!P3 IMAD.MOV R14, RZ, RZ, -R14 ;  /* 0x000000ffff0eb224 */ /* 0x000fca00078e0a0e */
[----:B------:R-:W-:-:S04]  /*0d70*/  SEL R19, R19, R14, !P0 ;  /* 0x0000000e13137207 */ /* 0x000fc80004000000 */
[----:B------:R-:W-:Y:S01]  /*0d80*/  IADD3 R25, PT, PT, -R19, RZ, RZ ;  /* 0x000000ff13197210 */ /* 0x000fe20007ffe1ff */
[----:B------:R-:W-:-:S04]  /*0d90*/  IMAD R16, R8, R19, R8 ;  /* 0x0000001308107224 */ /* 0x000fc800078e0208 */
[----:B------:R-:W-:-:S05]  /*0da0*/  IMAD R25, R0, R25, R13 ;  /* 0x0000001900197224 */ /* 0x000fca00078e020d */
[----:B------:R-:W-:Y:S02]  /*0db0*/  IADD3 R14, P0, PT, R25, R16, RZ ;  /* 0x00000010190e7210 */ /* 0x000fe40007f1e0ff */
[----:B------:R-:W-:-:S03]  /*0dc0*/  SHF.R.S32.HI R13, RZ, 0x1f, R25 ;  /* 0x0000001fff0d7819 */ /* 0x000fc60000011419 */
[----:B------:R-:W-:Y:S01]  /*0dd0*/  IMAD.SHL.U32 R20, R14, 0x4, RZ ;  /* 0x000000040e147824 */ /* 0x000fe200078e00ff */
[----:B------:R-:W-:Y:S02]  /*0de0*/  LEA.HI.X.SX32 R13, R16, R13, 0x1, P0 ;  /* 0x0000000d100d7211 */ /* 0x000fe400000f0eff */
[----:B------:R-:W-:Y:S02]  /*0df0*/  IADD3 R12, P0, PT, R21, UR14, RZ ;  /* 0x0000000e150c7c10 */ /* 0x000fe4000ff1e0ff */
[----:B------:R-:W-:Y:S02]  /*0e00*/  SHF.L.U64.HI R21, R14, 0x2, R13 ;  /* 0x000000020e157819 */ /* 0x000fe4000001020d */
[----:B------:R-:W-:Y:S02]  /*0e10*/  IADD3 R14, P1, PT, R20, UR10, RZ ;  /* 0x0000000a140e7c10 */ /* 0x000fe4000ff3e0ff */
[----:B------:R-:W-:Y:S02]  /*0e20*/  IADD3.X R13, PT, PT, R18, UR15, RZ, P0, !PT ;  /* 0x0000000f120d7c10 */ /* 0x000fe400087fe4ff */
[----:B------:R-:W-:-:S02]  /*0e30*/  IADD3.X R15, PT, PT, R21, UR11, RZ, P1, !PT ;  /* 0x0000000b150f7c10 */ /* 0x000fc40008ffe4ff */
[----:B------:R-:W-:Y:S01]  /*0e40*/  IADD3 R16, P0, PT, R20, UR12, RZ ;  /* 0x0000000c14107c10 */ /* 0x000fe2000ff1e0ff */
[----:B------:R0:W-:Y:S03]  /*0e50*/  STG.E desc[UR4][R12.64+0x4], R23 ;  /* 0x000004170c007986 */ /* 0x0001e6000c101904 */
[----:B------:R-:W-:Y:S01]  /*0e60*/  IADD3.X R17, PT, PT, R21, UR13, RZ, P0, !PT ;  /* 0x0000000d15117c10 */ /* 0x000fe200087fe4ff */
[----:B------:R-:W2:Y:S04]  /*0e70*/  LDG.E R14, desc[UR4][R14.64+0x4] ;  /* 0x000004040e0e7981 */ /* 0x000ea8000c1e1900 */
[----:B------:R-:W3:Y:S01]  /*0e80*/  LDG.E R16, desc[UR4][R16.64+0x4] ;  /* 0x0000040410107981 */ /* 0x000ee2000c1e1900 */
[----:B------:R-:W-:Y:S01]  /*0e90*/  IADD3 R25, PT, PT, R25, 0x1, RZ ;  /* 0x0000000119197810 */ /* 0x000fe20007ffe0ff */
[----:B------:R-:W-:-:S03]  /*0ea0*/  VIADD R19, R19, 0x1 ;  /* 0x0000000113137836 */ /* 0x000fc60000000000 */
[----:B------:R-:W-:Y:S02]  /*0eb0*/  I2FP.F32.S32 R25, R25 ;  /* 0x0000001900197245 */ /* 0x000fe40000201400 */
[----:B------:R-:W-:-:S03]  /*0ec0*/  I2FP.F32.S32 R19, R19 ;  /* 0x0000001300137245 */ /* 0x000fc60000201400 */
[C---:B--2---:R-:W-:Y:S02]  /*0ed0*/  FFMA R25, -R10.reuse, R14, R25 ;  /* 0x0000000e0a197223 */ /* 0x044fe40000000119 */
[----:B---3--:R-:W-:-:S03]  /*0ee0*/  FFMA R19, -R10, R16, R19 ;  /* 0x000000100a137223 */ /* 0x008fc60000000113 */
[----:B------:R-:W-:-:S04]  /*0ef0*/  FMNMX.NAN R18, R25, 0.5, !PT ;  /* 0x3f00000019127809 */ /* 0x000fc80007820000 */
[-C--:B------:R-:W-:Y:S02]  /*0f00*/  FSETP.GT.AND P0, PT, R18, R11.reuse, PT ;  /* 0x0000000b1200720b */ /* 0x080fe40003f04000 */
[----:B0-----:R-:W-:Y:S02]  /*0f10*/  FMNMX.NAN R12, R19, 0.5, !PT ;  /* 0x3f000000130c7809 */ /* 0x001fe40007820000 */
[C---:B------:R-:W-:Y:S02]  /*0f20*/  FSEL R14, R11.reuse, R18, P0 ;  /* 0x000000120b0e7208 */ /* 0x040fe40000000000 */
[----:B------:R-:W-:Y:S02]  /*0f30*/  FSETP.GT.AND P0, PT, R12, R11, PT ;  /* 0x0000000b0c00720b */ /* 0x000fe40003f04000 */
[----:B------:R-:W-:Y:S02]  /*0f40*/  F2I.TRUNC.NTZ R15, R14 ;  /* 0x0000000e000f7305 */ /* 0x000fe4000020f100 */
[----:B------:R-:W-:-:S06]  /*0f50*/  FSEL R17, R11, R12, P0 ;  /* 0x0000000c0b117208 */ /* 0x000fcc0000000000 */
[----:B------:R-:W0:Y:S02]  /*0f60*/  F2I.TRUNC.NTZ R18, R17 ;  /* 0x0000001100127305 */ /* 0x000e24000020f100 */
[----:B0-----:R-:W-:-:S04]  /*0f70*/  IMAD R13, R8, R18, R15 ;  /* 0x00000012080d7224 */ /* 0x001fc800078e020f */
[----:B------:R-:W-:-:S05]  /*0f80*/  IMAD.WIDE R2, R13, 0x4, R2 ;  /* 0x000000040d027825 */ /* 0x000fca00078e0202 */
[----:B------:R-:W2:Y:S01]  /*0f90*/  LDG.E R27, desc[UR4][R2.64+0x4] ;  /* 0x00000404021b7981 */ /* 0x000ea2000c1e1900 */
[----:B------:R-:W-:-:S03]  /*0fa0*/  IMAD.WIDE R12, R8, 0x4, R2 ;  /* 0x00000004080c7825 */ /* 0x000fc600078e0202 */
[----:B------:R-:W3:Y:S04]  /*0fb0*/  LDG.E R23, desc[UR4][R2.64] ;  /* 0x0000000402177981 */ /* 0x000ee8000c1e1900 */
[----:B------:R-:W4:Y:S04]  /*0fc0*/  LDG.E R16, desc[UR4][R12.64+0x4] ;  /* 0x000004040c107981 */ /* 0x000f28000c1e1900 */
[----:B------:R-:W5:Y:S01]  /*0fd0*/  LDG.E R25, desc[UR4][R12.64] ;  /* 0x000000040c197981 */ /* 0x000f62000c1e1900 */
[----:B------:R-:W-:-:S05]  /*0fe0*/  I2FP.F32.S32 R18, R18 ;  /* 0x0000001200127245 */ /* 0x000fca0000201400 */
[----:B------:R-:W-:Y:S01]  /*0ff0*/  FADD R19, R17, -R18 ;  /* 0x8000001211137221 */ /* 0x000fe20000000000 */
[----:B------:R-:W-:-:S03]  /*1000*/  I2FP.F32.S32 R15, R15 ;  /* 0x0000000f000f7245 */ /* 0x000fc60000201400 */
[----:B------:R-:W-:Y:S02]  /*1010*/  FADD R18, -R19, 1 ;  /* 0x3f80000013127421 */ /* 0x000fe40000000100 */
[----:B------:R-:W-:Y:S01]  /*1020*/  FADD R15, R14, -R15 ;  /* 0x8000000f0e0f7221 */ /* 0x000fe20000000000 */
[----:B------:R-:W-:-:S04]  /*1030*/  IADD3 R20, P0, PT, R20, UR14, RZ ;  /* 0x0000000e14147c10 */ /* 0x000fc8000ff1e0ff */
[----:B------:R-:W-:Y:S02]  /*1040*/  IADD3.X R21, PT, PT, R21, UR15, RZ, P0, !PT ;  /* 0x0000000f15157c10 */ /* 0x000fe400087fe4ff */
[----:B------:R-:W-:-:S04]  /*1050*/  IADD3 R9, PT, PT, R9, 0x2, RZ ;  /* 0x0000000209097810 */ /* 0x000fc80007ffe0ff */
[----:B------:R-:W-:Y:S01]  /*1060*/  ISETP.GE.AND P0, PT, R9, R6, PT ;  /* 0x000000060900720c */ /* 0x000fe20003f06270 */
[C---:B--2---:R-:W-:Y:S01]  /*1070*/  FMUL R26, R18.reuse, R27 ;  /* 0x0000001b121a7220 */ /* 0x044fe20000400000 */
[----:B---3--:R-:W-:-:S03]  /*1080*/  FMUL R18, R18, R23 ;  /* 0x0000001712127220 */ /* 0x008fc60000400000 */
[----:B----4-:R-:W-:-:S04]  /*1090*/  FFMA R16, R19, R16, R26 ;  /* 0x0000001013107223 */ /* 0x010fc8000000001a */
[----:B------:R-:W-:Y:S01]  /*10a0*/  FMUL R16, R15, R16 ;  /* 0x000000100f107220 */ /* 0x000fe20000400000 */
[----:B-----5:R-:W-:Y:S01]  /*10b0*/  FFMA R18, R19, R25, R18 ;  /* 0x0000001913127223 */ /* 0x020fe20000000012 */
[----:B------:R-:W-:-:S04]  /*10c0*/  FADD R15, -R15, 1 ;  /* 0x3f8000000f0f7421 */ /* 0x000fc80000000100 */
[----:B------:R-:W-:-:S05]  /*10d0*/  FFMA R15, R15, R18, R16 ;  /* 0x000000120f0f7223 */ /* 0x000fca0000000010 */
[----:B------:R0:W-:Y:S01]  /*10e0*/  STG.E desc[UR4][R20.64+0x4], R15 ;  /* 0x0000040f14007986 */ /* 0x0001e2000c101904 */
[----:B------:R-:W-:Y:S05]  /*10f0*/  @!P0 BRA `(.L_x_51) ;  /* 0xfffffff400bc8947 */ /* 0x000fea000383ffff */
.L_x_50:
[----:B------:R-:W-:Y:S05]  /*1100*/  BSYNC.RECONVERGENT B0 ;  /* 0x0000000000007941 */ /* 0x000fea0003800200 */
.L_x_47:
[----:B------:R-:W-:Y:S01]  /*1110*/  BAR.SYNC.DEFER_BLOCKING 0x0 ;  /* 0x0000000000007b1d */ /* 0x000fe20000010000 */
[----:B------:R-:W-:-:S13]  /*1120*/  ISETP.GT.AND P0, PT, R5, R0, PT ;  /* 0x000000000500720c */ /* 0x000fda0003f04270 */
[----:B0-----:R-:W-:Y:S05]  /*1130*/  @P0 EXIT ;  /* 0x000000000000094d */ /* 0x001fea0003800000 */
[----:B------:R-:W0:Y:S01]  /*1140*/  LDCU UR6, c[0x0][0x3ac] ;  /* 0x00007580ff0677ac */ /* 0x000e220008000800 */
[----:B------:R-:W-:Y:S01]  /*1150*/  BSSY.RECONVERGENT B0, `(.L_x_52) ;  /* 0x000006a000007945 */ /* 0x000fe20003800200 */
[----:B0-----:R-:W-:-:S09]  /*1160*/  UISETP.GE.AND UP0, UPT, UR6, 0x2, UPT ;  /* 0x000000020600788c */ /* 0x001fd2000bf06270 */
[----:B------:R-:W-:Y:S05]  /*1170*/  BRA.U !UP0, `(.L_x_53) ;  /* 0x00000005089c7547 */ /* 0x000fea000b800000 */
[----:B------:R-:W0:Y:S01]  /*1180*/  LDCU UR6, c[0x0][0x384] ;  /* 0x00007080ff0677ac */ /* 0x000e220008000800 */
[C---:B------:R-:W-:Y:S01]  /*1190*/  IMAD R4, R0.reuse, 0x2, R4 ;  /* 0x0000000200047824 */ /* 0x040fe200078e0204 */
[----:B-1----:R-:W-:Y:S01]  /*11a0*/  IADD3 R3, PT, PT, R5, 0x1, RZ ;  /* 0x0000000105037810 */ /* 0x002fe20007ffe0ff */
[----:B------:R-:W-:Y:S01]  /*11b0*/  VIADD R2, R0, 0x2 ;  /* 0x0000000200027836 */ /* 0x000fe20000000000 */
[----:B0-----:R-:W-:-:S09]  /*11c0*/  UISETP.NE.AND UP0, UPT, UR6, 0x1, UPT ;  /* 0x000000010600788c */ /* 0x001fd2000bf05270 */
[----:B------:R-:W-:Y:S05]  /*11d0*/  BRA.U !UP0, `(.L_x_54) ;  /* 0x0000000508107547 */ /* 0x000fea000b800000 */
[----:B------:R-:W-:-:S09]  /*11e0*/  UISETP.NE.AND UP0, UPT, UR6, 0x2, UPT ;  /* 0x000000020600788c */ /* 0x000fd2000bf05270 */
[----:B------:R-:W-:Y:S05]  /*11f0*/  BRA.U UP0, `(.L_x_55) ;  /* 0x0000000100887547 */ /* 0x000fea000b800000 */
[----:B------:R-:W0:Y:S01]  /*1200*/  LDC.64 R8, c[0x0][0x388] ;  /* 0x0000e200ff087b82 */ /* 0x000e220000000a00 */
[----:B------:R-:W-:Y:S01]  /*1210*/  BSSY.RECONVERGENT B1, `(.L_x_56) ;  /* 0x000001f000017945 */ /* 0x000fe20003800200 */
[----:B------:R-:W-:Y:S01]  /*1220*/  SHF.R.S32.HI R6, RZ, 0x1f, R0 ;  /* 0x0000001fff067819 */ /* 0x000fe20000011400 */
[----:B------:R-:W1:Y:S01]  /*1230*/  LDCU UR8, c[0x0][0x380] ;  /* 0x00007000ff0877ac */ /* 0x000e620008000800 */
[----:B------:R-:W2:Y:S05]  /*1240*/  LDCU.64 UR6, c[0x0][0x388] ;  /* 0x00007100ff0677ac */ /* 0x000eaa0008000a00 */
.L_x_58:
[----:B------:R-:W-:-:S04]  /*1250*/  IMAD R13, R2, R3, RZ ;  /* 0x00000003020d7224 */ /* 0x000fc800078e02ff */
[----:B0-----:R-:W-:-:S05]  /*1260*/  IMAD.WIDE R12, R13, 0x4, R8 ;  /* 0x000000040d0c7825 */ /* 0x001fca00078e0208 */
[----:B-1----:R-:W3:Y:S01]  /*1270*/  LDG.E R17, desc[UR4][R12.64+0x4] ;  /* 0x000004040c117981 */ /* 0x002ee2000c1e1900 */
[----:B-1----:R-:W-:-:S05]  /*1280*/  MOV R0, UR8 ;  /* 0x0000000800007c02 */ /* 0x002fca0008000f00 */
[----:B------:R-:W-:Y:S01]  /*1290*/  IMAD.WIDE R10, R0, 0x4, R12 ;  /* 0x00000004000a7825 */ /* 0x000fe200078e020c */
[----:B------:R-:W-:Y:S02]  /*12a0*/  SHF.R.S32.HI R15, RZ, 0x1f, R3 ;  /* 0x0000001fff0f7819 */ /* 0x000fe40000011403 */
[----:B------:R-:W-:Y:S01]  /*12b0*/  IADD3 R14, P0, PT, R3, R0, RZ ;  /* 0x00000000030e7210 */ /* 0x000fe20007f1e0ff */
[----:B---3--:R0:W-:Y:S04]  /*12c0*/  STG.E desc[UR4][R12.64], R17 ;  /* 0x000000110c007986 */ /* 0x0081e8000c101904 */
[----:B------:R-:W3:Y:S01]  /*12d0*/  LDG.E R21, desc[UR4][R10.64] ;  /* 0x000000040a157981 */ /* 0x000ee2000c1e1900 */
[----:B------:R-:W-:Y:S01]  /*12e0*/  IMAD.X R15, R6, 0x1, R15, P0 ;  /* 0x00000001060f7824 */ /* 0x000fe200000e060f */
[----:B--2---:R-:W-:-:S04]  /*12f0*/  LEA R18, P0, R14, UR6, 0x2 ;  /* 0x000000060e127c11 */ /* 0x004fc8000f8010ff */
[----:B------:R-:W-:Y:S01]  /*1300*/  LEA.HI.X R19, R14, UR7, R15, 0x2, P0 ;  /* 0x000000070e137c11 */ /* 0x000fe200080f140f */
[----:B---3--:R1:W-:Y:S04]  /*1310*/  STG.E desc[UR4][R10.64+0x4], R21 ;  /* 0x000004150a007986 */ /* 0x0083e8000c101904 */
[----:B------:R-:W2:Y:S01]  /*1320*/  LDG.E R18, desc[UR4][R18.64+0x8] ;  /* 0x0000080412127981 */ /* 0x000ea2000c1e1900 */
[----:B------:R-:W-:-:S04]  /*1330*/  IMAD.WIDE R14, R3, 0x4, R8 ;  /* 0x00000004030e7825 */ /* 0x000fc800078e0208 */
[----:B0-----:R-:W-:-:S04]  /*1340*/  IMAD.WIDE R12, R4, 0x4, R14 ;  /* 0x00000004040c7825 */ /* 0x001fc800078e020e */
[----:B--2---:R-:W-:-:S05]  /*1350*/  FADD R23, -R18, -RZ ;  /* 0x800000ff12177221 */ /* 0x004fca0000000100 */
[----:B------:R1:W-:Y:S04]  /*1360*/  STG.E desc[UR4][R14.64], R23 ;  /* 0x000000170e007986 */ /* 0x0003e8000c101904 */
[----:B------:R-:W2:Y:S01]  /*1370*/  LDG.E R20, desc[UR4][R12.64] ;  /* 0x000000040c147981 */ /* 0x000ea2000c1e1900 */
[----:B------:R-:W-:Y:S01]  /*1380*/  IMAD.WIDE R16, R2, 0x4, R12 ;  /* 0x0000000402107825 */ /* 0x000fe200078e020c */
[----:B------:R-:W-:-:S03]  /*1390*/  ISETP.GT.AND P0, PT, R3, R0, PT ;  /* 0x000000000300720c */ /* 0x000fc60003f04270 */
[----:B--2---:R-:W-:-:S05]  /*13a0*/  FADD R25, -R20, -RZ ;  /* 0x800000ff14197221 */ /* 0x004fca0000000100 */
[----:B------:R1:W-:Y:S05]  /*13b0*/  STG.E desc[UR4][R16.64], R25 ;  /* 0x0000001910007986 */ /* 0x0003ea000c101904 */
[----:B------:R-:W-:Y:S05]  /*13c0*/  @P0 BRA `(.L_x_57) ;  /* 0x00000000000c0947 */ /* 0x000fea0003800000 */
[----:B------:R-:W-:-:S04]  /*13d0*/  IADD3 R3, PT, PT, R3, 0x1, RZ ;  /* 0x0000000103037810 */ /* 0x000fc80007ffe0ff */
[----:B------:R-:W-:-:S13]  /*13e0*/  ISETP.GE.AND P0, PT, R3, R7, PT ;  /* 0x000000070300720c */ /* 0x000fda0003f06270 */
[----:B------:R-:W-:Y:S05]  /*13f0*/  @!P0 BRA `(.L_x_58) ;  /* 0xfffffffc00948947 */ /* 0x000fea000383ffff */
.L_x_57:
[----:B------:R-:W-:Y:S05]  /*1400*/  BSYNC.RECONVERGENT B1 ;  /* 0x0000000000017941 */ /* 0x000fea0003800200 */
.L_x_56:
[----:B------:R-:W-:Y:S05]  /*1410*/  BRA `(.L_x_53) ;  /* 0x0000000000f47947 */ /* 0x000fea0003800000 */
.L_x_55:
[----:B------:R-:W0:Y:S01]  /*1420*/  LDC.64 R8, c[0x0][0x388] ;  /* 0x0000e200ff087b82 */ /* 0x000e220000000a00 */
[----:B------:R-:W-:Y:S01]  /*1430*/  BSSY.RECONVERGENT B1, `(.L_x_59) ;  /* 0x000001d000017945 */ /* 0x000fe20003800200 */
[----:B------:R-:W-:Y:S01]  /*1440*/  SHF.R.S32.HI R6, RZ, 0x1f, R0 ;  /* 0x0000001fff067819 */ /* 0x000fe20000011400 */
[----:B------:R-:W1:Y:S01]  /*1450*/  LDCU UR8, c[0x0][0x380] ;  /* 0x00007000ff0877ac */ /* 0x000e620008000800 */
[----:B------:R-:W2:Y:S05]  /*1460*/  LDCU.64 UR6, c[0x0][0x388] ;  /* 0x00007100ff0677ac */ /* 0x000eaa0008000a00 */
.L_x_61:
[----:B-1----:R-:W-:-:S04]  /*1470*/  IMAD R13, R2, R3, RZ ;  /* 0x00000003020d7224 */ /* 0x002fc800078e02ff */
[----:B0-----:R-:W-:-:S05]  /*1480*/  IMAD.WIDE R12, R13, 0x4, R8 ;  /* 0x000000040d0c7825 */ /* 0x001fca00078e0208 */
[----:B------:R-:W3:Y:S01]  /*1490*/  LDG.E R21, desc[UR4][R12.64+0x4] ;  /* 0x000004040c157981 */ /* 0x000ee2000c1e1900 */
[----:B-1----:R-:W-:-:S04]  /*14a0*/  IMAD.U32 R0, RZ, RZ, UR8 ;  /* 0x00000008ff007e24 */ /* 0x002fc8000f8e00ff */
[----:B------:R-:W-:Y:S01]  /*14b0*/  IMAD.WIDE R10, R0, 0x4, R12 ;  /* 0x00000004000a7825 */ /* 0x000fe200078e020c */
[----:B------:R-:W-:Y:S02]  /*14c0*/  SHF.R.S32.HI R15, RZ, 0x1f, R3 ;  /* 0x0000001fff0f7819 */ /* 0x000fe40000011403 */
[----:B------:R-:W-:Y:S01]  /*14d0*/  IADD3 R16, P0, PT, R3, R0, RZ ;  /* 0x0000000003107210 */ /* 0x000fe20007f1e0ff */
[----:B---3--:R0:W-:Y:S04]  /*14e0*/  STG.E desc[UR4][R12.64], R21 ;  /* 0x000000150c007986 */ /* 0x0081e8000c101904 */
[----:B------:R-:W3:Y:S01]  /*14f0*/  LDG.E R23, desc[UR4][R10.64] ;  /* 0x000000040a177981 */ /* 0x000ee2000c1e1900 */
[----:B------:R-:W-:Y:S02]  /*1500*/  IADD3.X R15, PT, PT, R6, R15, RZ, P0, !PT ;  /* 0x0000000f060f7210 */ /* 0x000fe400007fe4ff */
[----:B--2---:R-:W-:-:S04]  /*1510*/  LEA R14, P0, R16, UR6, 0x2 ;  /* 0x00000006100e7c11 */ /* 0x004fc8000f8010ff */
[----:B------:R-:W-:Y:S01]  /*1520*/  LEA.HI.X R15, R16, UR7, R15, 0x2, P0 ;  /* 0x00000007100f7c11 */ /* 0x000fe200080f140f */
[----:B------:R-:W-:Y:S01]  /*1530*/  IMAD.WIDE R16, R3, 0x4, R8 ;  /* 0x0000000403107825 */ /* 0x000fe200078e0208 */
[----:B---3--:R1:W-:Y:S04]  /*1540*/  STG.E desc[UR4][R10.64+0x4], R23 ;  /* 0x000004170a007986 */ /* 0x0083e8000c101904 */
[----:B------:R-:W2:Y:S01]  /*1550*/  LDG.E R15, desc[UR4][R14.64+0x8] ;  /* 0x000008040e0f7981 */ /* 0x000ea2000c1e1900 */
[----:B------:R-:W-:-:S03]  /*1560*/  IMAD.WIDE R18, R4, 0x4, R16 ;  /* 0x0000000404127825 */ /* 0x000fc600078e0210 */
[----:B--2---:R1:W-:Y:S04]  /*1570*/  STG.E desc[UR4][R16.64], R15 ;  /* 0x0000000f10007986 */ /* 0x0043e8000c101904 */
[----:B0-----:R-:W2:Y:S01]  /*1580*/  LDG.E R21, desc[UR4][R18.64] ;  /* 0x0000000412157981 */ /* 0x001ea2000c1e1900 */
[----:B------:R-:W-:Y:S01]  /*1590*/  IMAD.WIDE R12, R2, 0x4, R18 ;  /* 0x00000004020c7825 */ /* 0x000fe200078e0212 */
[----:B------:R-:W-:-:S04]  /*15a0*/  ISETP.GT.AND P0, PT, R3, R0, PT ;  /* 0x000000000300720c */ /* 0x000fc80003f04270 */
[----:B--2---:R1:W-:Y:S09]  /*15b0*/  STG.E desc[UR4][R12.64], R21 ;  /* 0x000000150c007986 */ /* 0x0043f2000c101904 */
[----:B------:R-:W-:Y:S05]  /*15c0*/  @P0 BRA `(.L_x_60) ;  /* 0x00000000000c0947 */ /* 0x000fea0003800000 */
[----:B------:R-:W-:-:S05]  /*15d0*/  VIADD R3, R3, 0x1 ;  /* 0x0000000103037836 */ /* 0x000fca0000000000 */
[----:B------:R-:W-:-:S13]  /*15e0*/  ISETP.GE.AND P0, PT, R3, R7, PT ;  /* 0x000000070300720c */ /* 0x000fda0003f06270 */
[----:B------:R-:W-:Y:S05]  /*15f0*/  @!P0 BRA `(.L_x_61) ;  /* 0xfffffffc009c8947 */ /* 0x000fea000383ffff */
.L_x_60:
[----:B------:R-:W-:Y:S05]  /*1600*/  BSYNC.RECONVERGENT B1 ;  /* 0x0000000000017941 */ /* 0x000fea0003800200 */
.L_x_59:
[----:B------:R-:W-:Y:S05]  /*1610*/  BRA `(.L_x_53) ;  /* 0x0000000000747947 */ /* 0x000fea0003800000 */
.L_x_54:
[----:B------:R-:W0:Y:S01]  /*1620*/  LDC.64 R8, c[0x0][0x388] ;  /* 0x0000e200ff087b82 */ /* 0x000e220000000a00 */
[----:B------:R-:W-:Y:S01]  /*1630*/  SHF.R.S32.HI R6, RZ, 0x1f, R0 ;  /* 0x0000001fff067819 */ /* 0x000fe20000011400 */
[----:B------:R-:W1:Y:S06]  /*1640*/  LDCU.64 UR6, c[0x0][0x388] ;  /* 0x00007100ff0677ac */ /* 0x000e6c0008000a00 */
.L_x_62:
[----:B------:R-:W-:-:S04]  /*1650*/  IMAD R13, R2, R3, RZ ;  /* 0x00000003020d7224 */ /* 0x000fc800078e02ff */
[----:B0-----:R-:W-:-:S05]  /*1660*/  IMAD.WIDE R12, R13, 0x4, R8 ;  /* 0x000000040d0c7825 */ /* 0x001fca00078e0208 */
[----:B--2---:R-:W2:Y:S01]  /*1670*/  LDG.E R10, desc[UR4][R12.64+0x4] ;  /* 0x000004040c0a7981 */ /* 0x004ea2000c1e1900 */
[----:B------:R-:W-:Y:S02]  /*1680*/  SHF.R.S32.HI R15, RZ, 0x1f, R3 ;  /* 0x0000001fff0f7819 */ /* 0x000fe40000011403 */
[----:B------:R-:W-:Y:S01]  /*1690*/  IADD3 R17, P0, PT, R3, R0, RZ ;  /* 0x0000000003117210 */ /* 0x000fe20007f1e0ff */
[----:B--2---:R-:W-:Y:S01]  /*16a0*/  FADD R19, -R10, -RZ ;  /* 0x800000ff0a137221 */ /* 0x004fe20000000100 */
[----:B------:R-:W-:-:S04]  /*16b0*/  IMAD.WIDE R10, R0, 0x4, R12 ;  /* 0x00000004000a7825 */ /* 0x000fc800078e020c */
[----:B------:R0:W-:Y:S04]  /*16c0*/  STG.E desc[UR4][R12.64], R19 ;  /* 0x000000130c007986 */ /* 0x0001e8000c101904 */
[----:B------:R-:W2:Y:S01]  /*16d0*/  LDG.E R16, desc[UR4][R10.64] ;  /* 0x000000040a107981 */ /* 0x000ea2000c1e1900 */
[----:B------:R-:W-:Y:S02]  /*16e0*/  IADD3.X R18, PT, PT, R6, R15, RZ, P0, !PT ;  /* 0x0000000f06127210 */ /* 0x000fe400007fe4ff */
[----:B-1----:R-:W-:-:S04]  /*16f0*/  LEA R14, P0, R17, UR6, 0x2 ;  /* 0x00000006110e7c11 */ /* 0x002fc8000f8010ff */
[----:B------:R-:W-:Y:S01]  /*1700*/  LEA.HI.X R15, R17, UR7, R18, 0x2, P0 ;  /* 0x00000007110f7c11 */ /* 0x000fe200080f1412 */
[----:B--2---:R-:W-:-:S05]  /*1710*/  FADD R23, -R16, -RZ ;  /* 0x800000ff10177221 */ /* 0x004fca0000000100 */
[----:B------:R2:W-:Y:S04]  /*1720*/  STG.E desc[UR4][R10.64+0x4], R23 ;  /* 0x000004170a007986 */ /* 0x0005e8000c101904 */
[----:B------:R-:W3:Y:S01]  /*1730*/  LDG.E R15, desc[UR4][R14.64+0x8] ;  /* 0x000008040e0f7981 */ /* 0x000ee2000c1e1900 */
[----:B------:R-:W-:-:S04]  /*1740*/  IMAD.WIDE R16, R3, 0x4, R8 ;  /* 0x0000000403107825 */ /* 0x000fc800078e0208 */
[----:B0-----:R-:W-:Y:S01]  /*1750*/  IMAD.WIDE R12, R4, 0x4, R16 ;  /* 0x00000004040c7825 */ /* 0x001fe200078e0210 */
[----:B---3--:R2:W-:Y:S04]  /*1760*/  STG.E desc[UR4][R16.64], R15 ;  /* 0x0000000f10007986 */ /* 0x0085e8000c101904 */
[----:B------:R-:W3:Y:S01]  /*1770*/  LDG.E R21, desc[UR4][R12.64] ;  /* 0x000000040c157981 */ /* 0x000ee2000c1e1900 */
[----:B------:R-:W-:-:S04]  /*1780*/  IMAD.WIDE R18, R2, 0x4, R12 ;  /* 0x0000000402127825 */ /* 0x000fc800078e020c */
[----:B------:R-:W-:Y:S01]  /*1790*/  IMAD.MOV.U32 R25, RZ, RZ, R3 ;  /* 0x000000ffff197224 */ /* 0x000fe200078e0003 */
[----:B------:R-:W-:-:S04]  /*17a0*/  IADD3 R3, PT, PT, R3, 0x1, RZ ;  /* 0x0000000103037810 */ /* 0x000fc80007ffe0ff */
[----:B------:R-:W-:Y:S02]  /*17b0*/  ISETP.LE.AND P1, PT, R25, R0, PT ;  /* 0x000000001900720c */ /* 0x000fe40003f23270 */
[----:B------:R-:W-:Y:S01]  /*17c0*/  ISETP.GE.AND P0, PT, R3, R7, PT ;  /* 0x000000070300720c */ /* 0x000fe20003f06270 */
[----:B---3--:R2:W-:-:S12]  /*17d0*/  STG.E desc[UR4][R18.64], R21 ;  /* 0x0000001512007986 */ /* 0x0085d8000c101904 */
[----:B------:R-:W-:Y:S05]  /*17e0*/  @!P0 BRA P1, `(.L_x_62) ;  /* 0xfffffffc00988947 */ /* 0x000fea000083ffff */
.L_x_53:
[----:B------:R-:W-:Y:S05]  /*17f0*/  BSYNC.RECONVERGENT B0 ;  /* 0x0000000000007941 */ /* 0x000fea0003800200 */
.L_x_52:
[----:B------:R-:W-:Y:S01]  /*1800*/  BAR.SYNC.DEFER_BLOCKING 0x0 ;  /* 0x0000000000007b1d */ /* 0x000fe20000010000 */
[----:B------:R-:W-:-:S13]  /*1810*/  ISETP.NE.AND P0, PT, R5, RZ, PT ;  /* 0x000000ff0500720c */ /* 0x000fda0003f05270 */
[----:B------:R-:W-:Y:S05]  /*1820*/  @P0 EXIT ;  /* 0x000000000000094d */ /* 0x000fea0003800000 */
[----:B------:R-:W0:Y:S08]  /*1830*/  LDC.64 R4, c[0x0][0x388] ;  /* 0x0000e200ff047b82 */ /* 0x000e300000000a00 */
[----:B-12---:R-:W1:Y:S01]  /*1840*/  LDC.64 R10, c[0x0][0x388] ;  /* 0x0000e200ff0a7b82 */ /* 0x006e620000000a00 */
[----:B0-----:R-:W-:-:S05]  /*1850*/  IMAD.WIDE R2, R0, 0x4, R4 ;  /* 0x0000000400027825 */ /* 0x001fca00078e0204 */
[----:B------:R-:W2:Y:S04]  /*1860*/  LDG.E R7, desc[UR4][R2.64+0x8] ;  /* 0x0000080402077981 */ /* 0x000ea8000c1e1900 */
[----:B-1----:R-:W2:Y:S01]  /*1870*/  LDG.E R6, desc[UR4][R10.64+0x4] ;  /* 0x000004040a067981 */ /* 0x002ea2000c1e1900 */
[----:B------:R-:W-:-:S04]  /*1880*/  VIADD R17, R0, 0x2 ;  /* 0x0000000200117836 */ /* 0x000fc80000000000 */
[----:B------:R-:W-:-:S05]  /*1890*/  IMAD R15, R17, R0, RZ ;  /* 0x00000000110f7224 */ /* 0x000fca00078e02ff */
[----:B------:R-:W-:Y:S01]  /*18a0*/  IADD3 R17, PT, PT, R17, R15, RZ ;  /* 0x0000000f11117210 */ /* 0x000fe20007ffe0ff */
[----:B--2---:R-:W-:-:S04]  /*18b0*/  FADD R6, R6, R7 ;  /* 0x0000000706067221 */ /* 0x004fc80000000000 */
        /* <DEDUP_REMOVED lines=23> */
.L_x_63:
        /* <DEDUP_REMOVED lines=13> */
.L_x_112:


//--------------------- .text._Z9lin_solveiiPfS_ffi --------------------------
	.section	.text._Z9lin_solveiiPfS_ffi,"ax",@progbits
	.align	128
        .global         _Z9lin_solveiiPfS_ffi
        .type           _Z9lin_solveiiPfS_ffi,@function
        .size           _Z9lin_solveiiPfS_ffi,(.L_x_109 - _Z9lin_solveiiPfS_ffi)
        .other          _Z9lin_solveiiPfS_ffi,@"STO_CUDA_ENTRY STV_DEFAULT"
_Z9lin_solveiiPfS_ffi:
.text._Z9lin_solveiiPfS_ffi:
[----:B------:R-:W-:Y:S01]  /*0000*/  LDC R1, c[0x0][0x37c] ;  /* 0x0000df00ff017b82 */ /* 0x000fe20000000800 */
[----:B------:R-:W0:Y:S07]  /*0010*/  S2R R0, SR_TID.X ;  /* 0x0000000000007919 */ /* 0x000e2e0000002100 */
[----:B------:R-:W0:Y:S01]  /*0020*/  S2UR UR4, SR_CTAID.X ;  /* 0x00000000000479c3 */ /* 0x000e220000002500 */
[----:B------:R-:W1:Y:S01]  /*0030*/  LDCU UR6, c[0x0][0x380] ;  /* 0x00007000ff0677ac */ /* 0x000e620008000800 */
[----:B------:R-:W2:Y:S06]  /*0040*/  LDCU UR10, c[0x0][0x3a0] ;  /* 0x00007400ff0a77ac */ /* 0x000eac0008000800 */
[----:B------:R-:W0:Y:S01]  /*0050*/  LDC R5, c[0x0][0x360] ;  /* 0x0000d800ff057b82 */ /* 0x000e220000000800 */
[----:B-1----:R-:W-:Y:S01]  /*0060*/  UIMAD UR7, UR6, UR6, URZ ;  /* 0x00000006060772a4 */ /* 0x002fe2000f8e02ff */
[----:B0-----:R-:W-:-:S04]  /*0070*/  IMAD R5, R5, UR4, R0 ;  /* 0x0000000405057c24 */ /* 0x001fc8000f8e0200 */
[----:B--2---:R-:W-:-:S05]  /*0080*/  IMAD R5, R5, UR10, RZ ;  /* 0x0000000a05057c24 */ /* 0x004fca000f8e02ff */
[----:B------:R-:W-:-:S13]  /*0090*/  ISETP.GE.AND P0, PT, R5, UR7, PT ;  /* 0x0000000705007c0c */ /* 0x000fda000bf06270 */
[----:B------:R-:W-:Y:S05]  /*00a0*/  @P0 EXIT ;  /* 0x000000000000094d */ /* 0x000fea0003800000 */
[----:B------:R-:W0:Y:S01]  /*00b0*/  LDCU.64 UR4, c[0x0][0x388] ;  /* 0x00007100ff0477ac */ /* 0x000e220008000a00 */
[C---:B------:R-:W-:Y:S01]  /*00c0*/  VIADD R6, R5.reuse, UR10 ;  /* 0x0000000a05067c36 */ /* 0x040fe20008000000 */
[C---:B------:R-:W-:Y:S01]  /*00d0*/  IADD3 R9, PT, PT, R5.reuse, 0x2, RZ ;  /* 0x0000000205097810 */ /* 0x040fe20007ffe0ff */
[----:B------:R-:W-:Y:S01]  /*00e0*/  VIADD R7, R5, 0x1 ;  /* 0x0000000105077836 */ /* 0x000fe20000000000 */
[----:B------:R-:W-:Y:S01]  /*00f0*/  UIADD3 UR8, UPT, UPT, UR6, 0x2, URZ ;  /* 0x0000000206087890 */ /* 0x000fe2000fffe0ff */
[----:B------:R-:W-:Y:S01]  /*0100*/  IMAD.MOV.U32 R10, RZ, RZ, RZ ;  /* 0x000000ffff0a7224 */ /* 0x000fe200078e00ff */
[----:B------:R-:W-:Y:S01]  /*0110*/  VIMNMX R8, PT, PT, R6, UR7, PT ;  /* 0x0000000706087c48 */ /* 0x000fe2000bfe0100 */
[----:B------:R-:W-:Y:S01]  /*0120*/  ULEA UR9, UR6, UR7, 0x1 ;  /* 0x0000000706097291 */ /* 0x000fe2000f8e08ff */
[----:B------:R-:W1:Y:S02]  /*0130*/  LDCU.64 UR18, c[0x0][0x358] ;  /* 0x00006b00ff1277ac */ /* 0x000e640008000a00 */
[----:B------:R-:W-:Y:S01]  /*0140*/  VIMNMX R0, PT, PT, R8, R7, !PT ;  /* 0x0000000708007248 */ /* 0x000fe20007fe0100 */
[----:B------:R-:W-:-:S04]  /*0150*/  UIADD3 UR10, UPT, UPT, UR8, UR9, URZ ;  /* 0x00000009080a7290 */ /* 0x000fc8000fffe0ff */
[----:B------:R-:W-:Y:S01]  /*0160*/  IMAD.IADD R12, R0, 0x1, -R5 ;  /* 0x00000001000c7824 */ /* 0x000fe200078e0a05 */
[----:B------:R-:W2:Y:S01]  /*0170*/  LDCU.64 UR20, c[0x0][0x388] ;  /* 0x00007100ff1477ac */ /* 0x000ea20008000a00 */
[----:B------:R-:W-:Y:S01]  /*0180*/  IMAD.IADD R11, R5, 0x1, -R0 ;  /* 0x00000001050b7824 */ /* 0x000fe200078e0a00 */
[----:B0-----:R-:W-:Y:S02]  /*0190*/  UIMAD.WIDE UR12, UR6, 0x4, UR4 ;  /* 0x00000004060c78a5 */ /* 0x001fe4000f8e0204 */
[----:B------:R-:W-:Y:S01]  /*01a0*/  LOP3.LUT R12, R12, 0x3, RZ, 0xc0, !PT ;  /* 0x000000030c0c7812 */ /* 0x000fe200078ec0ff */
[----:B------:R-:W-:Y:S02]  /*01b0*/  UIMAD.WIDE UR14, UR9, 0x4, UR4 ;  /* 0x00000004090e78a5 */ /* 0x000fe4000f8e0204 */
[----:B------:R-:W-:Y:S02]  /*01c0*/  UIMAD.WIDE UR4, UR10, 0x4, UR4 ;  /* 0x000000040a0478a5 */ /* 0x000fe4000f8e0204 */
[----:B------:R-:W-:-:S12]  /*01d0*/  UIMAD.WIDE UR6, UR6, 0x4, UR12 ;  /* 0x00000004060678a5 */ /* 0x000fd8000f8e020c */
.L_x_94:
[----:B0-----:R-:W0:Y:S01]  /*01e0*/  LDCU UR11, c[0x0][0x3a0] ;  /* 0x00007400ff0b77ac */ /* 0x001e220008000800 */
[----:B------:R-:W-:-:S05]  /*01f0*/  VIADD R10, R10, 0x1 ;  /* 0x000000010a0a7836 */ /* 0x000fca0000000000 */
[----:B------:R-:W-:Y:S01]  /*0200*/  ISETP.NE.AND P2, PT, R10, 0x14, PT ;  /* 0x000000140a00780c */ /* 0x000fe20003f45270 */
[----:B0-----:R-:W-:-:S09]  /*0210*/  UISETP.GE.AND UP0, UPT, UR11, 0x1, UPT ;  /* 0x000000010b00788c */ /* 0x001fd2000bf06270 */
[----:B---34-:R-:W-:Y:S05]  /*0220*/  BRA.U !UP0, `(.L_x_64) ;  /* 0x0000002108d87547 */ /* 0x018fea000b800000 */
[----:B------:R-:W0:Y:S01]  /*0230*/  LDC R0, c[0x0][0x39c] ;  /* 0x0000e700ff007b82 */ /* 0x000e220000000800 */
[----:B------:R-:W-:Y:S01]  /*0240*/  ISETP.NE.AND P0, PT, R12, RZ, PT ;  /* 0x000000ff0c00720c */ /* 0x000fe20003f05270 */
[----:B------:R-:W-:Y:S01]  /*0250*/  BSSY.RECONVERGENT B0, `(.L_x_65) ;  /* 0x00000f6000007945 */ /* 0x000fe20003800200 */
[----:B------:R-:W-:-:S11]  /*0260*/  MOV R13, R5 ;  /* 0x00000005000d7202 */ /* 0x000fd60000000f00 */
[----:B------:R-:W-:Y:S05]  /*0270*/  @!P0 BRA `(.L_x_66) ;  /* 0x0000000c00cc8947 */ /* 0x000fea0003800000 */
[----:B------:R-:W3:Y:S01]  /*0280*/  LDC R2, c[0x0][0x380] ;  /* 0x0000e000ff027b82 */ /* 0x000ee20000000800 */
[----:B------:R-:W-:Y:S01]  /*0290*/  IABS R16, R5 ;  /* 0x0000000500107213 */ /* 0x000fe20000000000 */
[----:B------:R-:W4:Y:S06]  /*02a0*/  LDCU.64 UR16, c[0x0][0x388] ;  /* 0x00007100ff1077ac */ /* 0x000f2c0008000a00 */
[----:B------:R-:W5:Y:S01]  /*02b0*/  LDC.64 R20, c[0x0][0x388] ;  /* 0x0000e200ff147b82 */ /* 0x000f620000000a00 */
[----:B---3--:R-:W-:-:S04]  /*02c0*/  IABS R4, R2 ;  /* 0x0000000200047213 */ /* 0x008fc80000000000 */
[----:B------:R-:W3:Y:S08]  /*02d0*/  I2F.RP R3, R4 ;  /* 0x0000000400037306 */ /* 0x000ef00000209400 */
[----:B---3--:R-:W3:Y:S02]  /*02e0*/  MUFU.RCP R3, R3 ;  /* 0x0000000300037308 */ /* 0x008ee40000001000 */
[----:B---3--:R-:W-:-:S06]  /*02f0*/  VIADD R14, R3, 0xffffffe ;  /* 0x0ffffffe030e7836 */ /* 0x008fcc0000000000 */
[----:B------:R3:W1:Y:S02]  /*0300*/  F2I.FTZ.U32.TRUNC.NTZ R15, R14 ;  /* 0x0000000e000f7305 */ /* 0x000664000021f000 */
[----:B---3--:R-:W-:Y:S02]  /*0310*/  HFMA2 R14, -RZ, RZ, 0, 0 ;  /* 0x00000000ff0e7431 */ /* 0x008fe400000001ff */
[----:B-1----:R-:W-:-:S04]  /*0320*/  IMAD.MOV R13, RZ, RZ, -R15 ;  /* 0x000000ffff0d7224 */ /* 0x002fc800078e0a0f */
        /* <DEDUP_REMOVED lines=14> */
[----:B------:R-:W-:Y:S02]  /*0410*/  MOV R3, R15 ;  /* 0x0000000f00037202 */ /* 0x000fe40000000f00 */
[----:B------:R-:W1:Y:S03]  /*0420*/  LDC.64 R14, c[0x0][0x390] ;  /* 0x0000e400ff0e7b82 */ /* 0x000e660000000a00 */
[----:B------:R-:W-:Y:S01]  /*0430*/  @!P3 IMAD.MOV R3, RZ, RZ, -R3 ;  /* 0x000000ffff03b224 */ /* 0x000fe200078e0a03 */
[----:B------:R-:W-:-:S05]  /*0440*/  @!P1 LOP3.LUT R3, RZ, R2, RZ, 0x33, !PT ;  /* 0x00000002ff039212 */ /* 0x000fca00078e33ff */
[----:B------:R-:W-:Y:S02]  /*0450*/  IMAD.MOV R4, RZ, RZ, -R3 ;  /* 0x000000ffff047224 */ /* 0x000fe400078e0a03 */
[----:B------:R-:W-:Y:S02]  /*0460*/  IMAD R17, R3, UR8, RZ ;  /* 0x0000000803117c24 */ /* 0x000fe4000f8e02ff */
[----:B------:R-:W-:Y:S01]  /*0470*/  IMAD R2, R2, R4, R5 ;  /* 0x0000000402027224 */ /* 0x000fe200078e0205 */
[----:B------:R-:W-:Y:S01]  /*0480*/  MOV R4, UR8 ;  /* 0x0000000800047c02 */ /* 0x000fe20008000f00 */
[----:B------:R-:W-:-:S03]  /*0490*/  VIADD R19, R17, UR8 ;  /* 0x0000000811137c36 */ /* 0x000fc60008000000 */
[----:B------:R-:W-:Y:S01]  /*04a0*/  SHF.R.S32.HI R22, RZ, 0x1f, R2 ;  /* 0x0000001fff167819 */ /* 0x000fe20000011402 */
[----:B------:R-:W-:Y:S01]  /*04b0*/  IMAD R25, R4, 0x2, R17 ;  /* 0x0000000204197824 */ /* 0x000fe200078e0211 */
[C---:B------:R-:W-:Y:S02]  /*04c0*/  IADD3 R13, P0, PT, R2.reuse, R19, RZ ;  /* 0x00000013020d7210 */ /* 0x040fe40007f1e0ff */
[C---:B------:R-:W-:Y:S02]  /*04d0*/  IADD3 R4, P1, PT, R2.reuse, R17, RZ ;  /* 0x0000001102047210 */ /* 0x040fe40007f3e0ff */
[C---:B------:R-:W-:Y:S02]  /*04e0*/  IADD3 R23, PT, PT, R2.reuse, R19, RZ ;  /* 0x0000001302177210 */ /* 0x040fe40007ffe0ff */
[-C--:B------:R-:W-:Y:S02]  /*04f0*/  LEA.HI.X.SX32 R16, R19, R22.reuse, 0x1, P0 ;  /* 0x0000001613107211 */ /* 0x080fe400000f0eff */
[----:B------:R-:W-:Y:S01]  /*0500*/  IADD3 R3, P3, PT, R2, R25, RZ ;  /* 0x0000001902037210 */ /* 0x000fe20007f7e0ff */
[----:B-----5:R-:W-:Y:S01]  /*0510*/  IMAD.WIDE R20, R23, 0x4, R20 ;  /* 0x0000000417147825 */ /* 0x020fe200078e0214 */
[----:B------:R-:W-:-:S02]  /*0520*/  LEA.HI.X.SX32 R17, R17, R22, 0x1, P1 ;  /* 0x0000001611117211 */ /* 0x000fc400008f0eff */
[C---:B----4-:R-:W-:Y:S02]  /*0530*/  LEA R18, P1, R4.reuse, UR16, 0x2 ;  /* 0x0000001004127c11 */ /* 0x050fe4000f8210ff */
[C---:B------:R-:W-:Y:S01]  /*0540*/  SHF.L.U64.HI R16, R13.reuse, 0x2, R16 ;  /* 0x000000020d107819 */ /* 0x040fe20000010210 */
[----:B------:R-:W-:Y:S01]  /*0550*/  IMAD.SHL.U32 R13, R13, 0x4, RZ ;  /* 0x000000040d0d7824 */ /* 0x000fe200078e00ff */
[----:B------:R-:W-:Y:S02]  /*0560*/  LEA.HI.X.SX32 R22, R25, R22, 0x1, P3 ;  /* 0x0000001619167211 */ /* 0x000fe400018f0eff */
[C---:B------:R-:W-:Y:S02]  /*0570*/  LEA R2, P0, R3.reuse, UR16, 0x2 ;  /* 0x0000001003027c11 */ /* 0x040fe4000f8010ff */
[----:B------:R-:W-:Y:S02]  /*0580*/  LEA.HI.X R19, R4, UR17, R17, 0x2, P1 ;  /* 0x0000001104137c11 */ /* 0x000fe400088f1411 */
[----:B------:R-:W3:Y:S01]  /*0590*/  LDG.E R4, desc[UR18][R20.64] ;  /* 0x0000001214047981 */ /* 0x000ee2000c1e1900 */
[----:B------:R-:W-:-:S02]  /*05a0*/  LEA.HI.X R3, R3, UR17, R22, 0x2, P0 ;  /* 0x0000001103037c11 */ /* 0x000fc400080f1416 */
[----:B-1----:R-:W-:Y:S01]  /*05b0*/  IADD3 R14, P0, PT, R13, R14, RZ ;  /* 0x0000000e0d0e7210 */ /* 0x002fe20007f1e0ff */
[----:B------:R-:W3:Y:S01]  /*05c0*/  LDG.E R17, desc[UR18][R20.64+0x8] ;  /* 0x0000081214117981 */ /* 0x000ee2000c1e1900 */
[----:B------:R-:W1:Y:S03]  /*05d0*/  LDC.64 R22, c[0x0][0x398] ;  /* 0x0000e600ff167b82 */ /* 0x000e660000000a00 */
[----:B------:R-:W4:Y:S01]  /*05e0*/  LDG.E R19, desc[UR18][R18.64+0x4] ;  /* 0x0000041212137981 */ /* 0x000f22000c1e1900 */
[----:B------:R-:W-:-:S03]  /*05f0*/  IMAD.X R15, R16, 0x1, R15, P0 ;  /* 0x00000001100f7824 */ /* 0x000fc600000e060f */
[----:B------:R-:W5:Y:S04]  /*0600*/  LDG.E R3, desc[UR18][R2.64+0x4] ;  /* 0x0000041202037981 */ /* 0x000f68000c1e1900 */
[----:B------:R-:W2:Y:S01]  /*0610*/  LDG.E R15, desc[UR18][R14.64+0x4] ;  /* 0x000004120e0f7981 */ /* 0x000ea2000c1e1900 */
[----:B------:R-:W-:Y:S01]  /*0620*/  BSSY.RECONVERGENT B1, `(.L_x_67) ;  /* 0x0000012000017945 */ /* 0x000fe20003800200 */
[----:B------:R-:W-:Y:S01]  /*0630*/  ISETP.NE.AND P3, PT, R12, 0x1, PT ;  /* 0x000000010c00780c */ /* 0x000fe20003f65270 */
[----:B-1----:R-:W1:Y:S01]  /*0640*/  MUFU.RCP R24, R23 ;  /* 0x0000001700187308 */ /* 0x002e620000001000 */
[----:B---3--:R-:W-:Y:S01]  /*0650*/  FADD R4, R4, R17 ;  /* 0x0000001104047221 */ /* 0x008fe20000000000 */
[----:B-1----:R-:W-:-:S03]  /*0660*/  FFMA R17, R24, -R23, 1 ;  /* 0x3f80000018117423 */ /* 0x002fc60000000817 */
[----:B----4-:R-:W-:Y:S01]  /*0670*/  FADD R4, R4, R19 ;  /* 0x0000001304047221 */ /* 0x010fe20000000000 */
[----:B------:R-:W-:-:S03]  /*0680*/  FFMA R17, R24, R17, R24 ;  /* 0x0000001118117223 */ /* 0x000fc60000000018 */
[----:B-----5:R-:W-:-:S04]  /*0690*/  FADD R4, R4, R3 ;  /* 0x0000000304047221 */ /* 0x020fc80000000000 */
[----:B--2---:R-:W-:-:S04]  /*06a0*/  FFMA R4, R4, R22, R15 ;  /* 0x0000001604047223 */ /* 0x004fc8000000000f */
[----:B------:R-:W1:Y:S01]  /*06b0*/  FCHK P0, R4, R23 ;  /* 0x0000001704007302 */ /* 0x000e620000000000 */
[----:B------:R-:W-:-:S04]  /*06c0*/  FFMA R2, R4, R17, RZ ;  /* 0x0000001104027223 */ /* 0x000fc800000000ff */
[----:B------:R-:W-:-:S04]  /*06d0*/  FFMA R3, R2, -R23, R4 ;  /* 0x8000001702037223 */ /* 0x000fc80000000004 */
[----:B------:R-:W-:Y:S01]  /*06e0*/  FFMA R17, R17, R3, R2 ;  /* 0x0000000311117223 */ /* 0x000fe20000000002 */
[----:B-1----:R-:W-:Y:S06]  /*06f0*/  @!P0 BRA `(.L_x_68) ;  /* 0x0000000000108947 */ /* 0x002fec0003800000 */
[----:B------:R-:W-:Y:S02]  /*0700*/  MOV R3, R4 ;  /* 0x0000000400037202 */ /* 0x000fe40000000f00 */
[----:B------:R-:W-:-:S07]  /*0710*/  MOV R4, 0x730 ;  /* 0x0000073000047802 */ /* 0x000fce0000000f00 */
[----:B0-----:R-:W-:Y:S05]  /*0720*/  CALL.REL.NOINC `($__internal_1_$__cuda_sm3x_div_rn_noftz_f32_slowpath) ;  /* 0x0000002800007944 */ /* 0x001fea0003c00000 */
[----:B------:R-:W-:-:S07]  /*0730*/  IMAD.MOV.U32 R17, RZ, RZ, R25 ;  /* 0x000000ffff117224 */ /* 0x000fce00078e0019 */
.L_x_68:
[----:B------:R-:W-:Y:S05]  /*0740*/  BSYNC.RECONVERGENT B1 ;  /* 0x0000000000017941 */ /* 0x000fea0003800200 */
.L_x_67:
[----:B------:R-:W1:Y:S02]  /*0750*/  LDC.64 R2, c[0x0][0x388] ;  /* 0x0000e200ff027b82 */ /* 0x000e640000000a00 */
[----:B-1----:R-:W-:Y:S02]  /*0760*/  IADD3 R14, P0, PT, R13, R2, RZ ;  /* 0x000000020d0e7210 */ /* 0x002fe40007f1e0ff */
[----:B------:R-:W-:-:S03]  /*0770*/  MOV R13, R7 ;  /* 0x00000007000d7202 */ /* 0x000fc60000000f00 */
[----:B------:R-:W-:-:S05]  /*0780*/  IMAD.X R15, R16, 0x1, R3, P0 ;  /* 0x00000001100f7824 */ /* 0x000fca00000e0603 */
[----:B------:R3:W-:Y:S01]  /*0790*/  STG.E desc[UR18][R14.64+0x4], R17 ;  /* 0x000004110e007986 */ /* 0x0007e2000c101912 */
[----:B------:R-:W-:Y:S05]  /*07a0*/  @!P3 BRA `(.L_x_66) ;  /* 0x000000080080b947 */ /* 0x000fea0003800000 */
[----:B------:R-:W3:Y:S01]  /*07b0*/  LDC R4, c[0x0][0x380] ;  /* 0x0000e000ff047b82 */ /* 0x000ee20000000800 */
[----:B------:R-:W-:-:S07]  /*07c0*/  IABS R19, R7 ;  /* 0x0000000700137213 */ /* 0x000fce0000000000 */
[----:B------:R-:W1:Y:S01]  /*07d0*/  LDC.64 R20, c[0x0][0x388] ;  /* 0x0000e200ff147b82 */ /* 0x000e620000000a00 */
[----:B---3--:R-:W-:-:S04]  /*07e0*/  IABS R17, R4 ;  /* 0x0000000400117213 */ /* 0x008fc80000000000 */
[----:B------:R-:W2:Y:S08]  /*07f0*/  I2F.RP R16, R17 ;  /* 0x0000001100107306 */ /* 0x000eb00000209400 */
[----:B--2---:R-:W2:Y:S02]  /*0800*/  MUFU.RCP R16, R16 ;  /* 0x0000001000107308 */ /* 0x004ea40000001000 */
[----:B--2---:R-:W-:-:S06]  /*0810*/  VIADD R18, R16, 0xffffffe ;  /* 0x0ffffffe10127836 */ /* 0x004fcc0000000000 */
[----:B------:R-:W2:Y:S02]  /*0820*/  F2I.FTZ.U32.TRUNC.NTZ R15, R18 ;  /* 0x00000012000f7305 */ /* 0x000ea4000021f000 */
[----:B--2---:R-:W-:-:S04]  /*0830*/  IMAD.MOV R14, RZ, RZ, -R15 ;  /* 0x000000ffff0e7224 */ /* 0x004fc800078e0a0f */
[----:B------:R-:W-:Y:S02]  /*0840*/  IMAD R13, R14, R17, RZ ;  /* 0x000000110e0d7224 */ /* 0x000fe400078e02ff */
[----:B------:R-:W-:-:S05]  /*0850*/  HFMA2 R14, -RZ, RZ, 0, 0 ;  /* 0x00000000ff0e7431 */ /* 0x000fca00000001ff */
        /* <DEDUP_REMOVED lines=11> */
[----:B------:R-:W-:Y:S02]  /*0910*/  ISETP.GE.AND P3, PT, R14, RZ, PT ;  /* 0x000000ff0e00720c */ /* 0x000fe40003f66270 */
[----:B------:R-:W2:Y:S05]  /*0920*/  LDC.64 R14, c[0x0][0x390] ;  /* 0x0000e400ff0e7b82 */ /* 0x000eaa0000000a00 */
[----:B------:R-:W-:-:S06]  /*0930*/  @P0 VIADD R13, R13, 0x1 ;  /* 0x000000010d0d0836 */ /* 0x000fcc0000000000 */
[----:B------:R-:W-:Y:S02]  /*0940*/  @!P3 IADD3 R13, PT, PT, -R13, RZ, RZ ;  /* 0x000000ff0d0db210 */ /* 0x000fe40007ffe1ff */
[----:B------:R-:W-:-:S05]  /*0950*/  @!P1 LOP3.LUT R13, RZ, R4, RZ, 0x33, !PT ;  /* 0x00000004ff0d9212 */ /* 0x000fca00078e33ff */
[----:B------:R-:W-:Y:S02]  /*0960*/  IMAD.MOV R19, RZ, RZ, -R13 ;  /* 0x000000ffff137224 */ /* 0x000fe400078e0a0d */
[----:B------:R-:W-:Y:S02]  /*0970*/  IMAD R24, R13, UR8, RZ ;  /* 0x000000080d187c24 */ /* 0x000fe4000f8e02ff */
[----:B------:R-:W-:Y:S02]  /*0980*/  IMAD.U32 R13, RZ, RZ, UR8 ;  /* 0x00000008ff0d7e24 */ /* 0x000fe4000f8e00ff */
[----:B------:R-:W-:Y:S02]  /*0990*/  IMAD R19, R4, R19, R7 ;  /* 0x0000001304137224 */ /* 0x000fe400078e0207 */
[----:B------:R-:W-:Y:S01]  /*09a0*/  VIADD R4, R24, UR8 ;  /* 0x0000000818047c36 */ /* 0x000fe20008000000 */
[----:B------:R-:W-:Y:S02]  /*09b0*/  LEA R18, R13, R24, 0x1 ;  /* 0x000000180d127211 */ /* 0x000fe400078e08ff */
[----:B------:R-:W-:-:S02]  /*09c0*/  SHF.R.S32.HI R13, RZ, 0x1f, R19 ;  /* 0x0000001fff0d7819 */ /* 0x000fc40000011413 */
[C---:B------:R-:W-:Y:S02]  /*09d0*/  IADD3 R17, P1, PT, R19.reuse, R24, RZ ;  /* 0x0000001813117210 */ /* 0x040fe40007f3e0ff */
[C---:B------:R-:W-:Y:S02]  /*09e0*/  IADD3 R22, P3, PT, R19.reuse, R18, RZ ;  /* 0x0000001213167210 */ /* 0x040fe40007f7e0ff */
[C---:B------:R-:W-:Y:S01]  /*09f0*/  IADD3 R16, P0, PT, R19.reuse, R4, RZ ;  /* 0x0000000413107210 */ /* 0x040fe20007f1e0ff */
[----:B------:R-:W-:Y:S01]  /*0a00*/  IMAD.IADD R19, R19, 0x1, R4 ;  /* 0x0000000113137824 */ /* 0x000fe200078e0204 */
[-C--:B------:R-:W-:Y:S02]  /*0a10*/  LEA.HI.X.SX32 R24, R24, R13.reuse, 0x1, P1 ;  /* 0x0000000d18187211 */ /* 0x080fe400008f0eff */
[----:B------:R-:W-:Y:S01]  /*0a20*/  LEA.HI.X.SX32 R23, R18, R13, 0x1, P3 ;  /* 0x0000000d12177211 */ /* 0x000fe200018f0eff */
[----:B-1----:R-:W-:Y:S01]  /*0a30*/  IMAD.WIDE R20, R19, 0x4, R20 ;  /* 0x0000000413147825 */ /* 0x002fe200078e0214 */
[----:B------:R-:W-:-:S02]  /*0a40*/  LEA R18, P1, R17, R2, 0x2 ;  /* 0x0000000211127211 */ /* 0x000fc400078210ff */
[----:B------:R-:W-:Y:S02]  /*0a50*/  LEA.HI.X.SX32 R25, R4, R13, 0x1, P0 ;  /* 0x0000000d04197211 */ /* 0x000fe400000f0eff */
[----:B------:R-:W-:Y:S01]  /*0a60*/  SHF.L.U32 R13, R16, 0x2, RZ ;  /* 0x00000002100d7819 */ /* 0x000fe200000006ff */
[----:B------:R-:W3:Y:S01]  /*0a70*/  LDG.E R4, desc[UR18][R20.64] ;  /* 0x0000001214047981 */ /* 0x000ee2000c1e1900 */
[----:B------:R-:W-:Y:S02]  /*0a80*/  LEA R2, P3, R22, R2, 0x2 ;  /* 0x0000000216027211 */ /* 0x000fe400078610ff */
[-C--:B------:R-:W-:Y:S02]  /*0a90*/  LEA.HI.X R19, R17, R3.reuse, R24, 0x2, P1 ;  /* 0x0000000311137211 */ /* 0x080fe400008f1418 */
[----:B------:R-:W3:Y:S01]  /*0aa0*/  LDG.E R17, desc[UR18][R20.64+0x8] ;  /* 0x0000081214117981 */ /* 0x000ee2000c1e1900 */
[----:B------:R-:W-:Y:S02]  /*0ab0*/  SHF.L.U64.HI R16, R16, 0x2, R25 ;  /* 0x0000000210107819 */ /* 0x000fe40000010219 */
[----:B--2---:R-:W-:Y:S01]  /*0ac0*/  IADD3 R14, P0, PT, R13, R14, RZ ;  /* 0x0000000e0d0e7210 */ /* 0x004fe20007f1e0ff */
[----:B------:R-:W2:Y:S01]  /*0ad0*/  LDG.E R19, desc[UR18][R18.64+0x4] ;  /* 0x0000041212137981 */ /* 0x000ea2000c1e1900 */
[----:B------:R-:W-:-:S02]  /*0ae0*/  LEA.HI.X R3, R22, R3, R23, 0x2, P3 ;  /* 0x0000000316037211 */ /* 0x000fc400018f1417 */
[----:B------:R-:W1:Y:S01]  /*0af0*/  LDC.64 R22, c[0x0][0x398] ;  /* 0x0000e600ff167b82 */ /* 0x000e620000000a00 */
[----:B------:R-:W-:-:S03]  /*0b00*/  IMAD.X R15, R16, 0x1, R15, P0 ;  /* 0x00000001100f7824 */ /* 0x000fc600000e060f */
[----:B------:R-:W4:Y:S04]  /*0b10*/  LDG.E R3, desc[UR18][R2.64+0x4] ;  /* 0x0000041202037981 */ /* 0x000f28000c1e1900 */
[----:B------:R-:W5:Y:S01]  /*0b20*/  LDG.E R15, desc[UR18][R14.64+0x4] ;  /* 0x000004120e0f7981 */ /* 0x000f62000c1e1900 */
[----:B-1----:R-:W1:Y:S01]  /*0b30*/  MUFU.RCP R24, R23 ;  /* 0x0000001700187308 */ /* 0x002e620000001000 */
[----:B------:R-:W-:Y:S01]  /*0b40*/  BSSY.RECONVERGENT B1, `(.L_x_69) ;  /* 0x0000011000017945 */ /* 0x000fe20003800200 */
[----:B------:R-:W-:Y:S01]  /*0b50*/  ISETP.NE.AND P3, PT, R12, 0x2, PT ;  /* 0x000000020c00780c */ /* 0x000fe20003f65270 */
[----:B---3--:R-:W-:-:S04]  /*0b60*/  FADD R4, R4, R17 ;  /* 0x0000001104047221 */ /* 0x008fc80000000000 */
[----:B--2---:R-:W-:-:S04]  /*0b70*/  FADD R4, R4, R19 ;  /* 0x0000001304047221 */ /* 0x004fc80000000000 */
[----:B----4-:R-:W-:-:S04]  /*0b80*/  FADD R4, R4, R3 ;  /* 0x0000000304047221 */ /* 0x010fc80000000000 */
[----:B-----5:R-:W-:Y:S01]  /*0b90*/  FFMA R21, R4, R22, R15 ;  /* 0x0000001604157223 */ /* 0x020fe2000000000f */
[----:B-1----:R-:W-:-:S03]  /*0ba0*/  FFMA R17, R24, -R23, 1 ;  /* 0x3f80000018117423 */ /* 0x002fc60000000817 */
[----:B------:R-:W1:Y:S01]  /*0bb0*/  FCHK P0, R21, R23 ;  /* 0x0000001715007302 */ /* 0x000e620000000000 */
[----:B------:R-:W-:-:S04]  /*0bc0*/  FFMA R4, R24, R17, R24 ;  /* 0x0000001118047223 */ /* 0x000fc80000000018 */
[----:B------:R-:W-:-:S04]  /*0bd0*/  FFMA R2, R4, R21, RZ ;  /* 0x0000001504027223 */ /* 0x000fc800000000ff */
[----:B------:R-:W-:-:S04]  /*0be0*/  FFMA R3, R2, -R23, R21 ;  /* 0x8000001702037223 */ /* 0x000fc80000000015 */
[----:B------:R-:W-:Y:S01]  /*0bf0*/  FFMA R17, R4, R3, R2 ;  /* 0x0000000304117223 */ /* 0x000fe20000000002 */
[----:B-1----:R-:W-:Y:S06]  /*0c00*/  @!P0 BRA `(.L_x_70) ;  /* 0x0000000000108947 */ /* 0x002fec0003800000 */
[----:B------:R-:W-:Y:S01]  /*0c10*/  IMAD.MOV.U32 R3, RZ, RZ, R21 ;  /* 0x000000ffff037224 */ /* 0x000fe200078e0015 */
[----:B------:R-:W-:-:S07]  /*0c20*/  MOV R4, 0xc40 ;  /* 0x00000c4000047802 */ /* 0x000fce0000000f00 */
[----:B0-----:R-:W-:Y:S05]  /*0c30*/  CALL.REL.NOINC `($__internal_1_$__cuda_sm3x_div_rn_noftz_f32_slowpath) ;  /* 0x0000002000bc7944 */ /* 0x001fea0003c00000 */
[----:B------:R-:W-:-:S07]  /*0c40*/  MOV R17, R25 ;  /* 0x0000001900117202 */ /* 0x000fce0000000f00 */
.L_x_70:
[----:B------:R-:W-:Y:S05]  /*0c50*/  BSYNC.RECONVERGENT B1 ;  /* 0x0000000000017941 */ /* 0x000fea0003800200 */
.L_x_69:
[----:B------:R-:W1:Y:S02]  /*0c60*/  LDC.64 R2, c[0x0][0x388] ;  /* 0x0000e200ff027b82 */ /* 0x000e640000000a00 */
[----:B-1----:R-:W-:Y:S01]  /*0c70*/  IADD3 R14, P0, PT, R13, R2, RZ ;  /* 0x000000020d0e7210 */ /* 0x002fe20007f1e0ff */
[----:B------:R-:W-:-:S04]  /*0c80*/  IMAD.MOV.U32 R13, RZ, RZ, R9 ;  /* 0x000000ffff0d7224 */ /* 0x000fc800078e0009 */
[----:B------:R-:W-:-:S05]  /*0c90*/  IMAD.X R15, R16, 0x1, R3, P0 ;  /* 0x00000001100f7824 */ /* 0x000fca00000e0603 */
[----:B------:R4:W-:Y:S01]  /*0ca0*/  STG.E desc[UR18][R14.64+0x4], R17 ;  /* 0x000004110e007986 */ /* 0x0009e2000c101912 */
[----:B------:R-:W-:Y:S05]  /*0cb0*/  @!P3 BRA `(.L_x_66) ;  /* 0x00000004003cb947 */ /* 0x000fea0003800000 */
[----:B------:R-:W4:Y:S01]  /*0cc0*/  LDC R4, c[0x0][0x380] ;  /* 0x0000e000ff047b82 */ /* 0x000f220000000800 */
[----:B------:R-:W-:-:S07]  /*0cd0*/  IABS R19, R9 ;  /* 0x0000000900137213 */ /* 0x000fce0000000000 */
[----:B------:R-:W1:Y:S01]  /*0ce0*/  LDC.64 R20, c[0x0][0x388] ;  /* 0x0000e200ff147b82 */ /* 0x000e620000000a00 */
[----:B----4-:R-:W-:-:S04]  /*0cf0*/  IABS R17, R4 ;  /* 0x0000000400117213 */ /* 0x010fc80000000000 */
[----:B------:R-:W2:Y:S08]  /*0d00*/  I2F.RP R16, R17 ;  /* 0x0000001100107306 */ /* 0x000eb00000209400 */
[----:B--2---:R-:W2:Y:S02]  /*0d10*/  MUFU.RCP R16, R16 ;  /* 0x0000001000107308 */ /* 0x004ea40000001000 */
[----:B--2---:R-:W-:-:S06]  /*0d20*/  IADD3 R18, PT, PT, R16, 0xffffffe, RZ ;  /* 0x0ffffffe10127810 */ /* 0x004fcc0007ffe0ff */
[----:B------:R-:W2:Y:S02]  /*0d30*/  F2I.FTZ.U32.TRUNC.NTZ R15, R18 ;  /* 0x00000012000f7305 */ /* 0x000ea4000021f000 */
[----:B--2---:R-:W-:-:S04]  /*0d40*/  IMAD.MOV R14, RZ, RZ, -R15 ;  /* 0x000000ffff0e7224 */ /* 0x004fc800078e0a0f */
[----:B------:R-:W-:Y:S02]  /*0d50*/  IMAD R13, R14, R17, RZ ;  /* 0x000000110e0d7224 */ /* 0x000fe400078e02ff */
[----:B------:R-:W-:-:S04]  /*0d60*/  IMAD.MOV.U32 R14, RZ, RZ, RZ ;  /* 0x000000ffff0e7224 */ /* 0x000fc800078e00ff */
        /* <DEDUP_REMOVED lines=11> */
[----:B------:R-:W-:Y:S02]  /*0e20*/  ISETP.GE.AND P3, PT, R14, RZ, PT ;  /* 0x000000ff0e00720c */ /* 0x000fe40003f66270 */
[----:B------:R-:W2:Y:S05]  /*0e30*/  LDC.64 R14, c[0x0][0x390] ;  /* 0x0000e400ff0e7b82 */ /* 0x000eaa0000000a00 */
[----:B------:R-:W-:-:S06]  /*0e40*/  @P0 VIADD R13, R13, 0x1 ;  /* 0x000000010d0d0836 */ /* 0x000fcc0000000000 */
[----:B------:R-:W-:Y:S01]  /*0e50*/  @!P3 IMAD.MOV R13, RZ, RZ, -R13 ;  /* 0x000000ffff0db224 */ /* 0x000fe200078e0a0d */
[----:B------:R-:W-:-:S04]  /*0e60*/  @!P1 LOP3.LUT R13, RZ, R4, RZ, 0x33, !PT ;  /* 0x00000004ff0d9212 */ /* 0x000fc800078e33ff */
[C---:B------:R-:W-:Y:S01]  /*0e70*/  IADD3 R19, PT, PT, -R13.reuse, RZ, RZ ;  /* 0x000000ff0d137210 */ /* 0x040fe20007ffe1ff */
[----:B------:R-:W-:Y:S02]  /*0e80*/  IMAD R24, R13, UR8, RZ ;  /* 0x000000080d187c24 */ /* 0x000fe4000f8e02ff */
[----:B------:R-:W-:Y:S02]  /*0e90*/  IMAD.U32 R13, RZ, RZ, UR8 ;  /* 0x00000008ff0d7e24 */ /* 0x000fe4000f8e00ff */
[----:B------:R-:W-:Y:S01]  /*0ea0*/  IMAD R19, R4, R19, R9 ;  /* 0x0000001304137224 */ /* 0x000fe200078e0209 */
[----:B------:R-:W-:Y:S01]  /*0eb0*/  IADD3 R4, PT, PT, R24, UR8, RZ ;  /* 0x0000000818047c10 */ /* 0x000fe2000fffe0ff */
[----:B------:R-:W-:-:S03]  /*0ec0*/  IMAD R18, R13, 0x2, R24 ;  /* 0x000000020d127824 */ /* 0x000fc600078e0218 */
[----:B------:R-:W-:Y:S02]  /*0ed0*/  SHF.R.S32.HI R13, RZ, 0x1f, R19 ;  /* 0x0000001fff0d7819 */ /* 0x000fe40000011413 */
        /* <DEDUP_REMOVED lines=8> */
[----:B------:R-:W-:Y:S02]  /*0f60*/  LEA R2, P3, R22, R2, 0x2 ;  /* 0x0000000216027211 */ /* 0x000fe400078610ff */
[----:B------:R-:W-:Y:S01]  /*0f70*/  LEA.HI.X R19, R17, R3, R24, 0x2, P1 ;  /* 0x0000000311137211 */ /* 0x000fe200008f1418 */
[----:B------:R-:W-:Y:S01]  /*0f80*/  IMAD.SHL.U32 R17, R16, 0x4, RZ ;  /* 0x0000000410117824 */ /* 0x000fe200078e00ff */
[----:B------:R-:W-:Y:S02]  /*0f90*/  LEA.HI.X.SX32 R25, R4, R13, 0x1, P0 ;  /* 0x0000000d04197211 */ /* 0x000fe400000f0eff */
[----:B------:R-:W3:Y:S01]  /*0fa0*/  LDG.E R4, desc[UR18][R20.64] ;  /* 0x0000001214047981 */ /* 0x000ee2000c1e1900 */
[----:B------:R-:W-:-:S03]  /*0fb0*/  LEA.HI.X R3, R22, R3, R23, 0x2, P3 ;  /* 0x0000000316037211 */ /* 0x000fc600018f1417 */
[----:B------:R-:W3:Y:S01]  /*0fc0*/  LDG.E R13, desc[UR18][R20.64+0x8] ;  /* 0x00000812140d7981 */ /* 0x000ee2000c1e1900 */
[----:B------:R-:W-:Y:S01]  /*0fd0*/  SHF.L.U64.HI R16, R16, 0x2, R25 ;  /* 0x0000000210107819 */ /* 0x000fe20000010219 */
[----:B------:R-:W1:Y:S01]  /*0fe0*/  LDC.64 R22, c[0x0][0x398] ;  /* 0x0000e600ff167b82 */ /* 0x000e620000000a00 */
[----:B--2---:R-:W-:Y:S01]  /*0ff0*/  IADD3 R14, P0, PT, R17, R14, RZ ;  /* 0x0000000e110e7210 */ /* 0x004fe20007f1e0ff */
[----:B------:R-:W2:Y:S03]  /*1000*/  LDG.E R19, desc[UR18][R18.64+0x4] ;  /* 0x0000041212137981 */ /* 0x000ea6000c1e1900 */
[----:B------:R-:W-:Y:S01]  /*1010*/  IADD3.X R15, PT, PT, R16, R15, RZ, P0, !PT ;  /* 0x0000000f100f7210 */ /* 0x000fe200007fe4ff */
[----:B------:R-:W4:Y:S05]  /*1020*/  LDG.E R3, desc[UR18][R2.64+0x4] ;  /* 0x0000041202037981 */ /* 0x000f2a000c1e1900 */
[----:B------:R-:W5:Y:S01]  /*1030*/  LDG.E R15, desc[UR18][R14.64+0x4] ;  /* 0x000004120e0f7981 */ /* 0x000f62000c1e1900 */
[----:B-1----:R-:W1:Y:S01]  /*1040*/  MUFU.RCP R24, R23 ;  /* 0x0000001700187308 */ /* 0x002e620000001000 */
[----:B------:R-:W-:Y:S01]  /*1050*/  BSSY.RECONVERGENT B1, `(.L_x_71) ;  /* 0x0000011000017945 */ /* 0x000fe20003800200 */
        /* <DEDUP_REMOVED lines=8> */
[----:B------:R-:W-:Y:S01]  /*10e0*/  FFMA R3, R2, -R23, R21 ;  /* 0x8000001702037223 */ /* 0x000fe20000000015 */
[----:B------:R-:W-:-:S03]  /*10f0*/  VIADD R13, R5, 0x3 ;  /* 0x00000003050d7836 */ /* 0x000fc60000000000 */
[----:B------:R-:W-:Y:S01]  /*1100*/  FFMA R15, R4, R3, R2 ;  /* 0x00000003040f7223 */ /* 0x000fe20000000002 */
[----:B-1----:R-:W-:Y:S06]  /*1110*/  @!P0 BRA `(.L_x_72) ;  /* 0x0000000000108947 */ /* 0x002fec0003800000 */
[----:B------:R-:W-:Y:S01]  /*1120*/  IMAD.MOV.U32 R3, RZ, RZ, R21 ;  /* 0x000000ffff037224 */ /* 0x000fe200078e0015 */
[----:B------:R-:W-:-:S07]  /*1130*/  MOV R4, 0x1150 ;  /* 0x0000115000047802 */ /* 0x000fce0000000f00 */
[----:B0-----:R-:W-:Y:S05]  /*1140*/  CALL.REL.NOINC `($__internal_1_$__cuda_sm3x_div_rn_noftz_f32_slowpath) ;  /* 0x0000001c00787944 */ /* 0x001fea0003c00000 */
[----:B------:R-:W-:-:S07]  /*1150*/  MOV R15, R25 ;  /* 0x00000019000f7202 */ /* 0x000fce0000000f00 */
.L_x_72:
[----:B------:R-:W-:Y:S05]  /*1160*/  BSYNC.RECONVERGENT B1 ;  /* 0x0000000000017941 */ /* 0x000fea0003800200 */
.L_x_71:
[----:B------:R-:W1:Y:S02]  /*1170*/  LDCU.64 UR16, c[0x0][0x388] ;  /* 0x00007100ff1077ac */ /* 0x000e640008000a00 */
[----:B-1----:R-:W-:-:S04]  /*1180*/  IADD3 R2, P0, PT, R17, UR16, RZ ;  /* 0x0000001011027c10 */ /* 0x002fc8000ff1e0ff */
[----:B------:R-:W-:-:S05]  /*1190*/  IADD3.X R3, PT, PT, R16, UR17, RZ, P0, !PT ;  /* 0x0000001110037c10 */ /* 0x000fca00087fe4ff */
[----:B------:R1:W-:Y:S04]  /*11a0*/  STG.E desc[UR18][R2.64+0x4], R15 ;  /* 0x0000040f02007986 */ /* 0x0003e8000c101912 */
.L_x_66:
[----:B-12---:R-:W-:Y:S05]  /*11b0*/  BSYNC.RECONVERGENT B0 ;  /* 0x0000000000007941 */ /* 0x006fea0003800200 */
.L_x_65:
[----:B------:R-:W-:-:S13]  /*11c0*/  ISETP.GT.U32.AND P0, PT, R11, -0x4, PT ;  /* 0xfffffffc0b00780c */ /* 0x000fda0003f04070 */
[----:B------:R-:W-:Y:S05]  /*11d0*/  @P0 BRA `(.L_x_64) ;  /* 0x0000001000ec0947 */ /* 0x000fea0003800000 */
.L_x_81:
[----:B-1----:R-:W1:Y:S01]  /*11e0*/  LDC R4, c[0x0][0x380] ;  /* 0x0000e000ff047b82 */ /* 0x002e620000000800 */
[----:B------:R-:W-:Y:S01]  /*11f0*/  HFMA2 R2, -RZ, RZ, 0, 0 ;  /* 0x00000000ff027431 */ /* 0x000fe200000001ff */
[----:B------:R-:W-:-:S06]  /*1200*/  IABS R18, R13 ;  /* 0x0000000d00127213 */ /* 0x000fcc0000000000 */
[----:B------:R-:W2:Y:S01]  /*1210*/  LDC.64 R20, c[0x0][0x388] ;  /* 0x0000e200ff147b82 */ /* 0x000ea20000000a00 */
[----:B-1----:R-:W-:-:S04]  /*1220*/  IABS R16, R4 ;  /* 0x0000000400107213 */ /* 0x002fc80000000000 */
[----:B---34-:R-:W1:Y:S08]  /*1230*/  I2F.RP R14, R16 ;  /* 0x00000010000e7306 */ /* 0x018e700000209400 */
[----:B-1----:R-:W1:Y:S02]  /*1240*/  MUFU.RCP R14, R14 ;  /* 0x0000000e000e7308 */ /* 0x002e640000001000 */
[----:B-1----:R-:W-:-:S06]  /*1250*/  VIADD R15, R14, 0xffffffe ;  /* 0x0ffffffe0e0f7836 */ /* 0x002fcc0000000000 */
[----:B------:R-:W1:Y:S02]  /*1260*/  F2I.FTZ.U32.TRUNC.NTZ R3, R15 ;  /* 0x0000000f00037305 */ /* 0x000e64000021f000 */
        /* <DEDUP_REMOVED lines=20> */
[----:B------:R-:W-:Y:S01]  /*13b0*/  IMAD R15, R14, UR8, RZ ;  /* 0x000000080e0f7c24 */ /* 0x000fe2000f8e02ff */
[----:B------:R-:W-:Y:S01]  /*13c0*/  MOV R14, UR8 ;  /* 0x00000008000e7c02 */ /* 0x000fe20008000f00 */
[----:B------:R-:W-:Y:S02]  /*13d0*/  IMAD R4, R4, R16, R13 ;  /* 0x0000001004047224 */ /* 0x000fe400078e020d */
[----:B------:R-:W-:Y:S02]  /*13e0*/  VIADD R19, R15, UR8 ;  /* 0x000000080f137c36 */ /* 0x000fe40008000000 */
[----:B------:R-:W-:Y:S01]  /*13f0*/  IMAD R25, R14, 0x2, R15 ;  /* 0x000000020e197824 */ /* 0x000fe200078e020f */
[----:B------:R-:W-:Y:S02]  /*1400*/  SHF.R.S32.HI R16, RZ, 0x1f, R4 ;  /* 0x0000001fff107819 */ /* 0x000fe40000011404 */
[----:B------:R-:W-:-:S02]  /*1410*/  IADD3 R14, P1, PT, R4, R15, RZ ;  /* 0x0000000f040e7210 */ /* 0x000fc40007f3e0ff */
[CC--:B------:R-:W-:Y:S02]  /*1420*/  IADD3 R17, P0, PT, R4.reuse, R19.reuse, RZ ;  /* 0x0000001304117210 */ /* 0x0c0fe40007f1e0ff */
[C---:B------:R-:W-:Y:S02]  /*1430*/  IADD3 R23, PT, PT, R4.reuse, R19, RZ ;  /* 0x0000001304177210 */ /* 0x040fe40007ffe0ff */
[----:B------:R-:W-:Y:S02]  /*1440*/  IADD3 R4, P3, PT, R4, R25, RZ ;  /* 0x0000001904047210 */ /* 0x000fe40007f7e0ff */
[-C--:B------:R-:W-:Y:S01]  /*1450*/  LEA.HI.X.SX32 R27, R15, R16.reuse, 0x1, P1 ;  /* 0x000000100f1b7211 */ /* 0x080fe200008f0eff */
[----:B--2---:R-:W-:Y:S01]  /*1460*/  IMAD.WIDE R20, R23, 0x4, R20 ;  /* 0x0000000417147825 */ /* 0x004fe200078e0214 */
[----:B------:R-:W-:Y:S02]  /*1470*/  LEA R18, P1, R14, UR20, 0x2 ;  /* 0x000000140e127c11 */ /* 0x000fe4000f8210ff */
[----:B------:R-:W-:-:S02]  /*1480*/  LEA.HI.X.SX32 R22, R19, R16, 0x1, P0 ;  /* 0x0000001013167211 */ /* 0x000fc400000f0eff */
[----:B------:R-:W-:Y:S01]  /*1490*/  LEA.HI.X.SX32 R15, R25, R16, 0x1, P3 ;  /* 0x00000010190f7211 */ /* 0x000fe200018f0eff */
[----:B------:R-:W2:Y:S01]  /*14a0*/  LDG.E R24, desc[UR18][R20.64] ;  /* 0x0000001214187981 */ /* 0x000ea2000c1e1900 */
[----:B------:R-:W-:Y:S02]  /*14b0*/  LEA.HI.X R19, R14, UR21, R27, 0x2, P1 ;  /* 0x000000150e137c11 */ /* 0x000fe400088f141b */
[C---:B------:R-:W-:Y:S01]  /*14c0*/  SHF.L.U64.HI R16, R17.reuse, 0x2, R22 ;  /* 0x0000000211107819 */ /* 0x040fe20000010216 */
[----:B------:R-:W-:Y:S01]  /*14d0*/  IMAD.SHL.U32 R17, R17, 0x4, RZ ;  /* 0x0000000411117824 */ /* 0x000fe200078e00ff */
[C---:B------:R-:W-:Y:S01]  /*14e0*/  LEA R14, P0, R4.reuse, UR20, 0x2 ;  /* 0x00000014040e7c11 */ /* 0x040fe2000f8010ff */
[----:B------:R3:W2:Y:S01]  /*14f0*/  LDG.E R25, desc[UR18][R20.64+0x8] ;  /* 0x0000081214197981 */ /* 0x0006a2000c1e1900 */
[----:B------:R-:W4:Y:S02]  /*1500*/  LDC.64 R22, c[0x0][0x398] ;  /* 0x0000e600ff167b82 */ /* 0x000f240000000a00 */
[----:B------:R-:W-:Y:S01]  /*1510*/  LEA.HI.X R15, R4, UR21, R15, 0x2, P0 ;  /* 0x00000015040f7c11 */ /* 0x000fe200080f140f */
[----:B------:R-:W5:Y:S01]  /*1520*/  LDG.E R19, desc[UR18][R18.64+0x4] ;  /* 0x0000041212137981 */ /* 0x000f62000c1e1900 */
[----:B-1----:R-:W-:-:S04]  /*1530*/  IADD3 R2, P0, PT, R17, R2, RZ ;  /* 0x0000000211027210 */ /* 0x002fc80007f1e0ff */
[----:B------:R-:W5:Y:S01]  /*1540*/  LDG.E R15, desc[UR18][R14.64+0x4] ;  /* 0x000004120e0f7981 */ /* 0x000f62000c1e1900 */
[----:B------:R-:W-:-:S06]  /*1550*/  IMAD.X R3, R16, 0x1, R3, P0 ;  /* 0x0000000110037824 */ /* 0x000fcc00000e0603 */
[----:B------:R-:W5:Y:S01]  /*1560*/  LDG.E R3, desc[UR18][R2.64+0x4] ;  /* 0x0000041202037981 */ /* 0x000f62000c1e1900 */
[----:B----4-:R-:W3:Y:S01]  /*1570*/  MUFU.RCP R4, R23 ;  /* 0x0000001700047308 */ /* 0x010ee20000001000 */
[----:B------:R-:W-:Y:S01]  /*1580*/  BSSY.RECONVERGENT B0, `(.L_x_73) ;  /* 0x000000f000007945 */ /* 0x000fe20003800200 */
[----:B---3--:R-:W-:-:S04]  /*1590*/  FFMA R21, R4, -R23, 1 ;  /* 0x3f80000004157423 */ /* 0x008fc80000000817 */
[----:B------:R-:W-:Y:S01]  /*15a0*/  FFMA R4, R4, R21, R4 ;  /* 0x0000001504047223 */ /* 0x000fe20000000004 */
[----:B--2---:R-:W-:-:S04]  /*15b0*/  FADD R24, R24, R25 ;  /* 0x0000001918187221 */ /* 0x004fc80000000000 */
[----:B-----5:R-:W-:-:S04]  /*15c0*/  FADD R24, R24, R19 ;  /* 0x0000001318187221 */ /* 0x020fc80000000000 */
[----:B------:R-:W-:-:S04]  /*15d0*/  FADD R24, R24, R15 ;  /* 0x0000000f18187221 */ /* 0x000fc80000000000 */
[----:B------:R-:W-:-:S04]  /*15e0*/  FFMA R22, R24, R22, R3 ;  /* 0x0000001618167223 */ /* 0x000fc80000000003 */
        /* <DEDUP_REMOVED lines=8> */
.L_x_74:
[----:B------:R-:W-:Y:S05]  /*1670*/  BSYNC.RECONVERGENT B0 ;  /* 0x0000000000007941 */ /* 0x000fea0003800200 */
.L_x_73:
[----:B------:R-:W1:Y:S01]  /*1680*/  LDC R19, c[0x0][0x380] ;  /* 0x0000e000ff137b82 */ /* 0x000e620000000800 */
[----:B------:R-:W-:Y:S01]  /*1690*/  IADD3 R4, PT, PT, R13, 0x1, RZ ;  /* 0x000000010d047810 */ /* 0x000fe20007ffe0ff */
[----:B------:R-:W-:-:S03]  /*16a0*/  IMAD.MOV.U32 R2, RZ, RZ, RZ ;  /* 0x000000ffff027224 */ /* 0x000fc600078e00ff */
[----:B------:R-:W-:Y:S02]  /*16b0*/  IABS R20, R4 ;  /* 0x0000000400147213 */ /* 0x000fe40000000000 */
[----:B-1----:R-:W-:-:S04]  /*16c0*/  IABS R14, R19 ;  /* 0x00000013000e7213 */ /* 0x002fc80000000000 */
[----:B------:R-:W1:Y:S08]  /*16d0*/  I2F.RP R15, R14 ;  /* 0x0000000e000f7306 */ /* 0x000e700000209400 */
[----:B-1----:R-:W1:Y:S02]  /*16e0*/  MUFU.RCP R15, R15 ;  /* 0x0000000f000f7308 */ /* 0x002e640000001000 */
[----:B-1----:R-:W-:-:S06]  /*16f0*/  VIADD R18, R15, 0xffffffe ;  /* 0x0ffffffe0f127836 */ /* 0x002fcc0000000000 */
[----:B------:R-:W1:Y:S02]  /*1700*/  F2I.FTZ.U32.TRUNC.NTZ R3, R18 ;  /* 0x0000001200037305 */ /* 0x000e64000021f000 */
[----:B-1----:R-:W-:-:S04]  /*1710*/  IMAD.MOV R21, RZ, RZ, -R3 ;  /* 0x000000ffff157224 */ /* 0x002fc800078e0a03 */
[----:B------:R-:W-:-:S04]  /*1720*/  IMAD R21, R21, R14, RZ ;  /* 0x0000000e15157224 */ /* 0x000fc800078e02ff */
[----:B------:R-:W-:-:S04]  /*1730*/  IMAD.HI.U32 R2, R3, R21, R2 ;  /* 0x0000001503027227 */ /* 0x000fc800078e0002 */
[----:B------:R-:W-:Y:S02]  /*1740*/  IMAD.MOV.U32 R3, RZ, RZ, R20 ;  /* 0x000000ffff037224 */ /* 0x000fe400078e0014 */
[----:B------:R-:W1:Y:S02]  /*1750*/  LDC.64 R20, c[0x0][0x388] ;  /* 0x0000e200ff147b82 */ /* 0x000e640000000a00 */
        /* <DEDUP_REMOVED lines=10> */
[----:B------:R-:W-:Y:S02]  /*1800*/  @P0 IADD3 R2, PT, PT, R2, 0x1, RZ ;  /* 0x0000000102020810 */ /* 0x000fe40007ffe0ff */
[----:B------:R-:W-:-:S03]  /*1810*/  IADD3 R14, P0, PT, R17, UR20, RZ ;  /* 0x00000014110e7c10 */ /* 0x000fc6000ff1e0ff */
[----:B------:R-:W-:Y:S01]  /*1820*/  IMAD.MOV.U32 R18, RZ, RZ, R2 ;  /* 0x000000ffff127224 */ /* 0x000fe200078e0002 */
[----:B------:R-:W-:Y:S01]  /*1830*/  IADD3.X R15, PT, PT, R16, UR21, RZ, P0, !PT ;  /* 0x00000015100f7c10 */ /* 0x000fe200087fe4ff */
[----:B------:R-:W2:Y:S02]  /*1840*/  LDC.64 R2, c[0x0][0x390] ;  /* 0x0000e400ff027b82 */ /* 0x000ea40000000a00 */
[----:B------:R-:W-:Y:S01]  /*1850*/  @!P3 IMAD.MOV R18, RZ, RZ, -R18 ;  /* 0x000000ffff12b224 */ /* 0x000fe200078e0a12 */
[----:B------:R-:W-:Y:S01]  /*1860*/  @!P1 LOP3.LUT R18, RZ, R19, RZ, 0x33, !PT ;  /* 0x00000013ff129212 */ /* 0x000fe200078e33ff */
[----:B------:R3:W-:Y:S03]  /*1870*/  STG.E desc[UR18][R14.64+0x4], R25 ;  /* 0x000004190e007986 */ /* 0x0007e6000c101912 */
[C---:B------:R-:W-:Y:S01]  /*1880*/  IADD3 R17, PT, PT, -R18.reuse, RZ, RZ ;  /* 0x000000ff12117210 */ /* 0x040fe20007ffe1ff */
[----:B------:R-:W-:-:S04]  /*1890*/  IMAD R18, R18, UR8, RZ ;  /* 0x0000000812127c24 */ /* 0x000fc8000f8e02ff */
[----:B------:R-:W-:Y:S02]  /*18a0*/  IMAD R19, R19, R17, R4 ;  /* 0x0000001113137224 */ /* 0x000fe400078e0204 */
[----:B------:R-:W-:Y:S02]  /*18b0*/  IMAD.U32 R17, RZ, RZ, UR8 ;  /* 0x00000008ff117e24 */ /* 0x000fe4000f8e00ff */
[----:B------:R-:W-:Y:S01]  /*18c0*/  VIADD R22, R18, UR8 ;  /* 0x0000000812167c36 */ /* 0x000fe20008000000 */
[----:B------:R-:W-:Y:S02]  /*18d0*/  SHF.R.S32.HI R27, RZ, 0x1f, R19 ;  /* 0x0000001fff1b7819 */ /* 0x000fe40000011413 */
[-C--:B------:R-:W-:Y:S01]  /*18e0*/  LEA R24, R17, R18.reuse, 0x1 ;  /* 0x0000001211187211 */ /* 0x080fe200078e08ff */
[C---:B------:R-:W-:Y:S01]  /*18f0*/  IMAD.IADD R23, R19.reuse, 0x1, R22 ;  /* 0x0000000113177824 */ /* 0x040fe200078e0216 */
[C---:B------:R-:W-:Y:S02]  /*1900*/  IADD3 R16, P1, PT, R19.reuse, R18, RZ ;  /* 0x0000001213107210 */ /* 0x040fe40007f3e0ff */
[----:B------:R-:W-:Y:S01]  /*1910*/  IADD3 R17, P0, PT, R19, R22, RZ ;  /* 0x0000001613117210 */ /* 0x000fe20007f1e0ff */
[----:B-1----:R-:W-:Y:S01]  /*1920*/  IMAD.WIDE R20, R23, 0x4, R20 ;  /* 0x0000000417147825 */ /* 0x002fe200078e0214 */
[----:B------:R-:W-:-:S02]  /*1930*/  IADD3 R4, P3, PT, R19, R24, RZ ;  /* 0x0000001813047210 */ /* 0x000fc40007f7e0ff */
[-C--:B------:R-:W-:Y:S02]  /*1940*/  LEA.HI.X.SX32 R19, R18, R27.reuse, 0x1, P1 ;  /* 0x0000001b12137211 */ /* 0x080fe400008f0eff */
[----:B------:R-:W-:Y:S01]  /*1950*/  LEA R18, P1, R16, UR20, 0x2 ;  /* 0x0000001410127c11 */ /* 0x000fe2000f8210ff */
[----:B---3--:R-:W3:Y:S01]  /*1960*/  LDG.E R25, desc[UR18][R20.64+0x8] ;  /* 0x0000081214197981 */ /* 0x008ee2000c1e1900 */
[-C--:B------:R-:W-:Y:S02]  /*1970*/  LEA.HI.X.SX32 R22, R22, R27.reuse, 0x1, P0 ;  /* 0x0000001b16167211 */ /* 0x080fe400000f0eff */
[----:B------:R-:W-:Y:S02]  /*1980*/  LEA.HI.X R19, R16, UR21, R19, 0x2, P1 ;  /* 0x0000001510137c11 */ /* 0x000fe400088f1413 */
[C---:B------:R-:W-:Y:S01]  /*1990*/  SHF.L.U64.HI R16, R17.reuse, 0x2, R22 ;  /* 0x0000000211107819 */ /* 0x040fe20000010216 */
[----:B------:R-:W-:Y:S01]  /*19a0*/  IMAD.SHL.U32 R17, R17, 0x4, RZ ;  /* 0x0000000411117824 */ /* 0x000fe200078e00ff */
[----:B------:R-:W-:Y:S01]  /*19b0*/  LEA.HI.X.SX32 R15, R24, R27, 0x1, P3 ;  /* 0x0000001b180f7211 */ /* 0x000fe200018f0eff */
[----:B------:R-:W1:Y:S01]  /*19c0*/  LDC.64 R22, c[0x0][0x398] ;  /* 0x0000e600ff167b82 */ /* 0x000e620000000a00 */
[C---:B------:R-:W-:Y:S01]  /*19d0*/  LEA R14, P0, R4.reuse, UR20, 0x2 ;  /* 0x00000014040e7c11 */ /* 0x040fe2000f8010ff */
[----:B------:R4:W3:Y:S03]  /*19e0*/  LDG.E R24, desc[UR18][R20.64] ;  /* 0x0000001214187981 */ /* 0x0008e6000c1e1900 */
[----:B------:R-:W-:Y:S01]  /*19f0*/  LEA.HI.X R15, R4, UR21, R15, 0x2, P0 ;  /* 0x00000015040f7c11 */ /* 0x000fe200080f140f */
[----:B------:R-:W5:Y:S01]  /*1a00*/  LDG.E R19, desc[UR18][R18.64+0x4] ;  /* 0x0000041212137981 */ /* 0x000f62000c1e1900 */
[----:B--2---:R-:W-:-:S04]  /*1a10*/  IADD3 R2, P0, PT, R17, R2, RZ ;  /* 0x0000000211027210 */ /* 0x004fc80007f1e0ff */
[----:B------:R-:W-:Y:S01]  /*1a20*/  IADD3.X R3, PT, PT, R16, R3, RZ, P0, !PT ;  /* 0x0000000310037210 */ /* 0x000fe200007fe4ff */
[----:B------:R-:W2:Y:S05]  /*1a30*/  LDG.E R15, desc[UR18][R14.64+0x4] ;  /* 0x000004120e0f7981 */ /* 0x000eaa000c1e1900 */
[----:B------:R-:W2:Y:S01]  /*1a40*/  LDG.E R3, desc[UR18][R2.64+0x4] ;  /* 0x0000041202037981 */ /* 0x000ea2000c1e1900 */
[----:B-1----:R-:W4:Y:S01]  /*1a50*/  MUFU.RCP R4, R23 ;  /* 0x0000001700047308 */ /* 0x002f220000001000 */
[----:B------:R-:W-:Y:S01]  /*1a60*/  BSSY.RECONVERGENT B0, `(.L_x_75) ;  /* 0x000000f000007945 */ /* 0x000fe20003800200 */
[----:B----4-:R-:W-:-:S04]  /*1a70*/  FFMA R21, R4, -R23, 1 ;  /* 0x3f80000004157423 */ /* 0x010fc80000000817 */
[----:B------:R-:W-:Y:S01]  /*1a80*/  FFMA R4, R4, R21, R4 ;  /* 0x0000001504047223 */ /* 0x000fe20000000004 */
[----:B---3--:R-:W-:-:S04]  /*1a90*/  FADD R24, R24, R25 ;  /* 0x0000001918187221 */ /* 0x008fc80000000000 */
[----:B-----5:R-:W-:-:S04]  /*1aa0*/  FADD R24, R24, R19 ;  /* 0x0000001318187221 */ /* 0x020fc80000000000 */
[----:B--2---:R-:W-:-:S04]  /*1ab0*/  FADD R24, R24, R15 ;  /* 0x0000000f18187221 */ /* 0x004fc80000000000 */
[----:B------:R-:W-:-:S04]  /*1ac0*/  FFMA R22, R24, R22, R3 ;  /* 0x0000001618167223 */ /* 0x000fc80000000003 */
[----:B------:R-:W1:Y:S01]  /*1ad0*/  FCHK P0, R22, R23 ;  /* 0x0000001716007302 */ /* 0x000e620000000000 */
[----:B------:R-:W-:-:S04]  /*1ae0*/  FFMA R25, R4, R22, RZ ;  /* 0x0000001604197223 */ /* 0x000fc800000000ff */
[----:B------:R-:W-:-:S04]  /*1af0*/  FFMA R2, R25, -R23, R22 ;  /* 0x8000001719027223 */ /* 0x000fc80000000016 */
[----:B------:R-:W-:Y:S01]  /*1b00*/  FFMA R25, R4, R2, R25 ;  /* 0x0000000204197223 */ /* 0x000fe20000000019 */
[----:B-1----:R-:W-:Y:S06]  /*1b10*/  @!P0 BRA `(.L_x_76) ;  /* 0x00000000000c8947 */ /* 0x002fec0003800000 */
[----:B------:R-:W-:Y:S01]  /*1b20*/  IMAD.MOV.U32 R3, RZ, RZ, R22 ;  /* 0x000000ffff037224 */ /* 0x000fe200078e0016 */
[----:B------:R-:W-:-:S07]  /*1b30*/  MOV R4, 0x1b50 ;  /* 0x00001b5000047802 */ /* 0x000fce0000000f00 */
[----:B0-----:R-:W-:Y:S05]  /*1b40*/  CALL.REL.NOINC `($__internal_1_$__cuda_sm3x_div_rn_noftz_f32_slowpath) ;  /* 0x0000001000f87944 */ /* 0x001fea0003c00000 */
.L_x_76:
[----:B------:R-:W-:Y:S05]  /*1b50*/  BSYNC.RECONVERGENT B0 ;  /* 0x0000000000007941 */ /* 0x000fea0003800200 */
.L_x_75:
[----:B------:R-:W1:Y:S01]  /*1b60*/  LDC R19, c[0x0][0x380] ;  /* 0x0000e000ff137b82 */ /* 0x000e620000000800 */
[----:B------:R-:W-:Y:S02]  /*1b70*/  VIADD R4, R13, 0x2 ;  /* 0x000000020d047836 */ /* 0x000fe40000000000 */
[----:B------:R-:W-:-:S03]  /*1b80*/  IMAD.MOV.U32 R2, RZ, RZ, RZ ;  /* 0x000000ffff027224 */ /* 0x000fc600078e00ff */
[----:B------:R-:W-:Y:S02]  /*1b90*/  IABS R20, R4 ;  /* 0x0000000400147213 */ /* 0x000fe40000000000 */
[----:B-1----:R-:W-:-:S04]  /*1ba0*/  IABS R14, R19 ;  /* 0x00000013000e7213 */ /* 0x002fc80000000000 */
[----:B------:R-:W1:Y:S08]  /*1bb0*/  I2F.RP R15, R14 ;  /* 0x0000000e000f7306 */ /* 0x000e700000209400 */
[----:B-1----:R-:W1:Y:S02]  /*1bc0*/  MUFU.RCP R15, R15 ;  /* 0x0000000f000f7308 */ /* 0x002e640000001000 */
[----:B-1----:R-:W-:-:S06]  /*1bd0*/  VIADD R18, R15, 0xffffffe ;  /* 0x0ffffffe0f127836 */ /* 0x002fcc0000000000 */
[----:B------:R-:W1:Y:S02]  /*1be0*/  F2I.FTZ.U32.TRUNC.NTZ R3, R18 ;  /* 0x0000001200037305 */ /* 0x000e64000021f000 */
[----:B-1----:R-:W-:-:S05]  /*1bf0*/  IADD3 R21, PT, PT, RZ, -R3, RZ ;  /* 0x80000003ff157210 */ /* 0x002fca0007ffe0ff */
[----:B------:R-:W-:-:S04]  /*1c00*/  IMAD R21, R21, R14, RZ ;  /* 0x0000000e15157224 */ /* 0x000fc800078e02ff */
[----:B------:R-:W-:Y:S01]  /*1c10*/  IMAD.HI.U32 R2, R3, R21, R2 ;  /* 0x0000001503027227 */ /* 0x000fe200078e0002 */
[----:B------:R-:W-:Y:S02]  /*1c20*/  MOV R3, R20 ;  /* 0x0000001400037202 */ /* 0x000fe40000000f00 */
[----:B------:R-:W1:Y:S03]  /*1c30*/  LDC.64 R20, c[0x0][0x388] ;  /* 0x0000e200ff147b82 */ /* 0x000e660000000a00 */
        /* <DEDUP_REMOVED lines=10> */
[----:B------:R-:W-:Y:S01]  /*1ce0*/  @P0 VIADD R2, R2, 0x1 ;  /* 0x0000000102020836 */ /* 0x000fe20000000000 */
[----:B------:R-:W-:-:S03]  /*1cf0*/  IADD3 R14, P0, PT, R17, UR20, RZ ;  /* 0x00000014110e7c10 */ /* 0x000fc6000ff1e0ff */
[----:B------:R-:W-:Y:S01]  /*1d00*/  IMAD.MOV.U32 R18, RZ, RZ, R2 ;  /* 0x000000ffff127224 */ /* 0x000fe200078e0002 */
[----:B------:R-:W-:Y:S01]  /*1d10*/  IADD3.X R15, PT, PT, R16, UR21, RZ, P0, !PT ;  /* 0x00000015100f7c10 */ /* 0x000fe200087fe4ff */
[----:B------:R-:W2:Y:S03]  /*1d20*/  LDC.64 R2, c[0x0][0x390] ;  /* 0x0000e400ff027b82 */ /* 0x000ea60000000a00 */
[----:B------:R-:W-:Y:S01]  /*1d30*/  @!P3 IADD3 R18, PT, PT, -R18, RZ, RZ ;  /* 0x000000ff1212b210 */ /* 0x000fe20007ffe1ff */
[----:B------:R3:W-:Y:S01]  /*1d40*/  STG.E desc[UR18][R14.64+0x4], R25 ;  /* 0x000004190e007986 */ /* 0x0007e2000c101912 */
[----:B------:R-:W-:-:S05]  /*1d50*/  @!P1 LOP3.LUT R18, RZ, R19, RZ, 0x33, !PT ;  /* 0x00000013ff129212 */ /* 0x000fca00078e33ff */
[----:B------:R-:W-:Y:S02]  /*1d60*/  IMAD.MOV R17, RZ, RZ, -R18 ;  /* 0x000000ffff117224 */ /* 0x000fe400078e0a12 */
[----:B------:R-:W-:Y:S02]  /*1d70*/  IMAD R18, R18, UR8, RZ ;  /* 0x0000000812127c24 */ /* 0x000fe4000f8e02ff */
[----:B------:R-:W-:Y:S02]  /*1d80*/  IMAD R19, R19, R17, R4 ;  /* 0x0000001113137224 */ /* 0x000fe400078e0204 */
[----:B------:R-:W-:Y:S01]  /*1d90*/  IMAD.U32 R17, RZ, RZ, UR8 ;  /* 0x00000008ff117e24 */ /* 0x000fe2000f8e00ff */
[----:B------:R-:W-:Y:S02]  /*1da0*/  IADD3 R22, PT, PT, R18, UR8, RZ ;  /* 0x0000000812167c10 */ /* 0x000fe4000fffe0ff */
[----:B------:R-:W-:Y:S01]  /*1db0*/  SHF.R.S32.HI R27, RZ, 0x1f, R19 ;  /* 0x0000001fff1b7819 */ /* 0x000fe20000011413 */
[----:B------:R-:W-:Y:S01]  /*1dc0*/  IMAD R24, R17, 0x2, R18 ;  /* 0x0000000211187824 */ /* 0x000fe200078e0212 */
[C---:B------:R-:W-:Y:S01]  /*1dd0*/  IADD3 R16, P1, PT, R19.reuse, R18, RZ ;  /* 0x0000001213107210 */ /* 0x040fe20007f3e0ff */
[C---:B------:R-:W-:Y:S01]  /*1de0*/  IMAD.IADD R23, R19.reuse, 0x1, R22 ;  /* 0x0000000113177824 */ /* 0x040fe200078e0216 */
[----:B------:R-:W-:-:S02]  /*1df0*/  IADD3 R17, P0, PT, R19, R22, RZ ;  /* 0x0000001613117210 */ /* 0x000fc40007f1e0ff */
[----:B------:R-:W-:Y:S01]  /*1e00*/  IADD3 R4, P3, PT, R19, R24, RZ ;  /* 0x0000001813047210 */ /* 0x000fe20007f7e0ff */
[----:B-1----:R-:W-:Y:S01]  /*1e10*/  IMAD.WIDE R20, R23, 0x4, R20 ;  /* 0x0000000417147825 */ /* 0x002fe200078e0214 */
[-C--:B------:R-:W-:Y:S02]  /*1e20*/  LEA.HI.X.SX32 R19, R18, R27.reuse, 0x1, P1 ;  /* 0x0000001b12137211 */ /* 0x080fe400008f0eff */
[----:B------:R-:W-:Y:S02]  /*1e30*/  LEA R18, P1, R16, UR20, 0x2 ;  /* 0x0000001410127c11 */ /* 0x000fe4000f8210ff */
[-C--:B------:R-:W-:Y:S01]  /*1e40*/  LEA.HI.X.SX32 R22, R22, R27.reuse, 0x1, P0 ;  /* 0x0000001b16167211 */ /* 0x080fe200000f0eff */
[----:B---3--:R-:W3:Y:S01]  /*1e50*/  LDG.E R25, desc[UR18][R20.64+0x8] ;  /* 0x0000081214197981 */ /* 0x008ee2000c1e1900 */
[----:B------:R-:W-:Y:S02]  /*1e60*/  LEA.HI.X R19, R16, UR21, R19, 0x2, P1 ;  /* 0x0000001510137c11 */ /* 0x000fe400088f1413 */
[----:B------:R-:W-:-:S02]  /*1e70*/  LEA.HI.X.SX32 R15, R24, R27, 0x1, P3 ;  /* 0x0000001b180f7211 */ /* 0x000fc400018f0eff */
[C---:B------:R-:W-:Y:S01]  /*1e80*/  LEA R14, P0, R4.reuse, UR20, 0x2 ;  /* 0x00000014040e7c11 */ /* 0x040fe2000f8010ff */
[----:B------:R1:W3:Y:S01]  /*1e90*/  LDG.E R24, desc[UR18][R20.64] ;  /* 0x0000001214187981 */ /* 0x0002e2000c1e1900 */
[C---:B------:R-:W-:Y:S02]  /*1ea0*/  SHF.L.U64.HI R16, R17.reuse, 0x2, R22 ;  /* 0x0000000211107819 */ /* 0x040fe40000010216 */
[----:B------:R-:W-:Y:S01]  /*1eb0*/  SHF.L.U32 R17, R17, 0x2, RZ ;  /* 0x0000000211117819 */ /* 0x000fe200000006ff */
[----:B------:R-:W4:Y:S01]  /*1ec0*/  LDG.E R19, desc[UR18][R18.64+0x4] ;  /* 0x0000041212137981 */ /* 0x000f22000c1e1900 */
[----:B------:R-:W-:Y:S01]  /*1ed0*/  LEA.HI.X R15, R4, UR21, R15, 0x2, P0 ;  /* 0x00000015040f7c11 */ /* 0x000fe200080f140f */
[----:B------:R-:W5:Y:S01]  /*1ee0*/  LDC.64 R22, c[0x0][0x398] ;  /* 0x0000e600ff167b82 */ /* 0x000f620000000a00 */
[----:B--2---:R-:W-:-:S04]  /*1ef0*/  IADD3 R2, P0, PT, R17, R2, RZ ;  /* 0x0000000211027210 */ /* 0x004fc80007f1e0ff */
[----:B------:R-:W2:Y:S01]  /*1f00*/  LDG.E R15, desc[UR18][R14.64+0x4] ;  /* 0x000004120e0f7981 */ /* 0x000ea2000c1e1900 */
[----:B------:R-:W-:-:S06]  /*1f10*/  IMAD.X R3, R16, 0x1, R3, P0 ;  /* 0x0000000110037824 */ /* 0x000fcc00000e0603 */
[----:B------:R-:W2:Y:S01]  /*1f20*/  LDG.E R3, desc[UR18][R2.64+0x4] ;  /* 0x0000041202037981 */ /* 0x000ea2000c1e1900 */
[----:B-----5:R-:W1:Y:S01]  /*1f30*/  MUFU.RCP R4, R23 ;  /* 0x0000001700047308 */ /* 0x020e620000001000 */
[----:B------:R-:W-:Y:S01]  /*1f40*/  BSSY.RECONVERGENT B0, `(.L_x_77) ;  /* 0x000000f000007945 */ /* 0x000fe20003800200 */
[----:B-1----:R-:W-:-:S04]  /*1f50*/  FFMA R21, R4, -R23, 1 ;  /* 0x3f80000004157423 */ /* 0x002fc80000000817 */
[----:B------:R-:W-:Y:S01]  /*1f60*/  FFMA R4, R4, R21, R4 ;  /* 0x0000001504047223 */ /* 0x000fe20000000004 */
[----:B---3--:R-:W-:-:S04]  /*1f70*/  FADD R24, R24, R25 ;  /* 0x0000001918187221 */ /* 0x008fc80000000000 */
[----:B----4-:R-:W-:-:S04]  /*1f80*/  FADD R24, R24, R19 ;  /* 0x0000001318187221 */ /* 0x010fc80000000000 */
        /* <DEDUP_REMOVED lines=10> */
.L_x_78:
[----:B------:R-:W-:Y:S05]  /*2030*/  BSYNC.RECONVERGENT B0 ;  /* 0x0000000000007941 */ /* 0x000fea0003800200 */
.L_x_77:
[----:B------:R-:W1:Y:S01]  /*2040*/  LDC R19, c[0x0][0x380] ;  /* 0x0000e000ff137b82 */ /* 0x000e620000000800 */
[----:B------:R-:W-:Y:S02]  /*2050*/  HFMA2 R2, -RZ, RZ, 0, 0 ;  /* 0x00000000ff027431 */ /* 0x000fe400000001ff */
[----:B------:R-:W-:-:S05]  /*2060*/  VIADD R4, R13, 0x3 ;  /* 0x000000030d047836 */ /* 0x000fca0000000000 */
[----:B------:R-:W-:Y:S02]  /*2070*/  IABS R20, R4 ;  /* 0x0000000400147213 */ /* 0x000fe40000000000 */
[----:B-1----:R-:W-:-:S04]  /*2080*/  IABS R14, R19 ;  /* 0x00000013000e7213 */ /* 0x002fc80000000000 */
[----:B------:R-:W1:Y:S08]  /*2090*/  I2F.RP R15, R14 ;  /* 0x0000000e000f7306 */ /* 0x000e700000209400 */
[----:B-1----:R-:W1:Y:S02]  /*20a0*/  MUFU.RCP R15, R15 ;  /* 0x0000000f000f7308 */ /* 0x002e640000001000 */
[----:B-1----:R-:W-:-:S06]  /*20b0*/  IADD3 R18, PT, PT, R15, 0xffffffe, RZ ;  /* 0x0ffffffe0f127810 */ /* 0x002fcc0007ffe0ff */
[----:B------:R-:W1:Y:S02]  /*20c0*/  F2I.FTZ.U32.TRUNC.NTZ R3, R18 ;  /* 0x0000001200037305 */ /* 0x000e64000021f000 */
[----:B-1----:R-:W-:-:S04]  /*20d0*/  IMAD.MOV R21, RZ, RZ, -R3 ;  /* 0x000000ffff157224 */ /* 0x002fc800078e0a03 */
[----:B------:R-:W-:-:S04]  /*20e0*/  IMAD R21, R21, R14, RZ ;  /* 0x0000000e15157224 */ /* 0x000fc800078e02ff */
[----:B------:R-:W-:-:S04]  /*20f0*/  IMAD.HI.U32 R2, R3, R21, R2 ;  /* 0x0000001503027227 */ /* 0x000fc800078e0002 */
[----:B------:R-:W-:Y:S02]  /*2100*/  IMAD.MOV.U32 R3, RZ, RZ, R20 ;  /* 0x000000ffff037224 */ /* 0x000fe400078e0014 */
[----:B------:R-:W1:Y:S02]  /*2110*/  LDC.64 R20, c[0x0][0x388] ;  /* 0x0000e200ff147b82 */ /* 0x000e640000000a00 */
        /* <DEDUP_REMOVED lines=10> */
[----:B------:R-:W-:Y:S01]  /*21c0*/  @P0 VIADD R2, R2, 0x1 ;  /* 0x0000000102020836 */ /* 0x000fe20000000000 */
[----:B------:R-:W-:-:S04]  /*21d0*/  IADD3 R14, P0, PT, R17, UR20, RZ ;  /* 0x00000014110e7c10 */ /* 0x000fc8000ff1e0ff */
[----:B------:R-:W-:Y:S02]  /*21e0*/  MOV R18, R2 ;  /* 0x0000000200127202 */ /* 0x000fe40000000f00 */
[----:B------:R-:W2:Y:S01]  /*21f0*/  LDC.64 R2, c[0x0][0x390] ;  /* 0x0000e400ff027b82 */ /* 0x000ea20000000a00 */
[----:B------:R-:W-:Y:S02]  /*2200*/  IADD3.X R15, PT, PT, R16, UR21, RZ, P0, !PT ;  /* 0x00000015100f7c10 */ /* 0x000fe400087fe4ff */
[----:B------:R-:W-:Y:S01]  /*2210*/  @!P3 IMAD.MOV R18, RZ, RZ, -R18 ;  /* 0x000000ffff12b224 */ /* 0x000fe200078e0a12 */
[----:B------:R-:W-:Y:S02]  /*2220*/  @!P1 LOP3.LUT R18, RZ, R19, RZ, 0x33, !PT ;  /* 0x00000013ff129212 */ /* 0x000fe400078e33ff */
[----:B------:R3:W-:Y:S03]  /*2230*/  STG.E desc[UR18][R14.64+0x4], R25 ;  /* 0x000004190e007986 */ /* 0x0007e6000c101912 */
[----:B------:R-:W-:-:S02]  /*2240*/  IMAD.MOV R17, RZ, RZ, -R18 ;  /* 0x000000ffff117224 */ /* 0x000fc400078e0a12 */
[----:B------:R-:W-:Y:S02]  /*2250*/  IMAD R18, R18, UR8, RZ ;  /* 0x0000000812127c24 */ /* 0x000fe4000f8e02ff */
[----:B------:R-:W-:Y:S01]  /*2260*/  IMAD R19, R19, R17, R4 ;  /* 0x0000001113137224 */ /* 0x000fe200078e0204 */
[----:B------:R-:W-:Y:S01]  /*2270*/  MOV R17, UR8 ;  /* 0x0000000800117c02 */ /* 0x000fe20008000f00 */
[----:B------:R-:W-:-:S03]  /*2280*/  VIADD R22, R18, UR8 ;  /* 0x0000000812167c36 */ /* 0x000fc60008000000 */
[----:B------:R-:W-:Y:S01]  /*2290*/  SHF.R.S32.HI R27, RZ, 0x1f, R19 ;  /* 0x0000001fff1b7819 */ /* 0x000fe20000011413 */
[----:B------:R-:W-:Y:S01]  /*22a0*/  IMAD R24, R17, 0x2, R18 ;  /* 0x0000000211187824 */ /* 0x000fe200078e0212 */
[C---:B------:R-:W-:Y:S02]  /*22b0*/  IADD3 R16, P1, PT, R19.reuse, R18, RZ ;  /* 0x0000001213107210 */ /* 0x040fe40007f3e0ff */
[CC--:B------:R-:W-:Y:S02]  /*22c0*/  IADD3 R17, P0, PT, R19.reuse, R22.reuse, RZ ;  /* 0x0000001613117210 */ /* 0x0c0fe40007f1e0ff */
[C---:B------:R-:W-:Y:S02]  /*22d0*/  IADD3 R23, PT, PT, R19.reuse, R22, RZ ;  /* 0x0000001613177210 */ /* 0x040fe40007ffe0ff */
[----:B------:R-:W-:Y:S02]  /*22e0*/  IADD3 R4, P3, PT, R19, R24, RZ ;  /* 0x0000001813047210 */ /* 0x000fe40007f7e0ff */
[----:B------:R-:W-:Y:S01]  /*22f0*/  LEA.HI.X.SX32 R19, R18, R27, 0x1, P1 ;  /* 0x0000001b12137211 */ /* 0x000fe200008f0eff */
[----:B-1----:R-:W-:Y:S01]  /*2300*/  IMAD.WIDE R20, R23, 0x4, R20 ;  /* 0x0000000417147825 */ /* 0x002fe200078e0214 */
[----:B------:R-:W-:-:S02]  /*2310*/  LEA R18, P1, R16, UR20, 0x2 ;  /* 0x0000001410127c11 */ /* 0x000fc4000f8210ff */
[-C--:B------:R-:W-:Y:S02]  /*2320*/  LEA.HI.X.SX32 R22, R22, R27.reuse, 0x1, P0 ;  /* 0x0000001b16167211 */ /* 0x080fe400000f0eff */
[----:B------:R-:W-:Y:S01]  /*2330*/  LEA.HI.X R19, R16, UR21, R19, 0x2, P1 ;  /* 0x0000001510137c11 */ /* 0x000fe200088f1413 */
[----:B---3--:R-:W3:Y:S01]  /*2340*/  LDG.E R25, desc[UR18][R20.64+0x8] ;  /* 0x0000081214197981 */ /* 0x008ee2000c1e1900 */
[C---:B------:R-:W-:Y:S01]  /*2350*/  SHF.L.U64.HI R16, R17.reuse, 0x2, R22 ;  /* 0x0000000211107819 */ /* 0x040fe20000010216 */
[----:B------:R-:W-:Y:S01]  /*2360*/  IMAD.SHL.U32 R17, R17, 0x4, RZ ;  /* 0x0000000411117824 */ /* 0x000fe200078e00ff */
[----:B------:R-:W-:Y:S01]  /*2370*/  LEA.HI.X.SX32 R15, R24, R27, 0x1, P3 ;  /* 0x0000001b180f7211 */ /* 0x000fe200018f0eff */
[----:B------:R-:W1:Y:S01]  /*2380*/  LDC.64 R22, c[0x0][0x398] ;  /* 0x0000e600ff167b82 */ /* 0x000e620000000a00 */
[C---:B------:R-:W-:Y:S01]  /*2390*/  LEA R14, P0, R4.reuse, UR20, 0x2 ;  /* 0x00000014040e7c11 */ /* 0x040fe2000f8010ff */
[----:B------:R-:W3:Y:S03]  /*23a0*/  LDG.E R24, desc[UR18][R20.64] ;  /* 0x0000001214187981 */ /* 0x000ee6000c1e1900 */
[----:B------:R-:W-:Y:S01]  /*23b0*/  LEA.HI.X R15, R4, UR21, R15, 0x2, P0 ;  /* 0x00000015040f7c11 */ /* 0x000fe200080f140f */
[----:B------:R-:W4:Y:S01]  /*23c0*/  LDG.E R19, desc[UR18][R18.64+0x4] ;  /* 0x0000041212137981 */ /* 0x000f22000c1e1900 */
[----:B--2---:R-:W-:-:S04]  /*23d0*/  IADD3 R2, P0, PT, R17, R2, RZ ;  /* 0x0000000211027210 */ /* 0x004fc80007f1e0ff */
[----:B------:R-:W2:Y:S01]  /*23e0*/  LDG.E R15, desc[UR18][R14.64+0x4] ;  /* 0x000004120e0f7981 */ /* 0x000ea2000c1e1900 */
[----:B------:R-:W-:-:S06]  /*23f0*/  IMAD.X R3, R16, 0x1, R3, P0 ;  /* 0x0000000110037824 */ /* 0x000fcc00000e0603 */
[----:B------:R-:W5:Y:S01]  /*2400*/  LDG.E R3, desc[UR18][R2.64+0x4] ;  /* 0x0000041202037981 */ /* 0x000f62000c1e1900 */
[----:B-1----:R-:W1:Y:S01]  /*2410*/  MUFU.RCP R4, R23 ;  /* 0x0000001700047308 */ /* 0x002e620000001000 */
[----:B------:R-:W-:Y:S01]  /*2420*/  BSSY.RECONVERGENT B0, `(.L_x_79) ;  /* 0x0000010000007945 */ /* 0x000fe20003800200 */
[----:B---3--:R-:W-:-:S04]  /*2430*/  FADD R24, R24, R25 ;  /* 0x0000001918187221 */ /* 0x008fc80000000000 */
[----:B----4-:R-:W-:-:S04]  /*2440*/  FADD R24, R24, R19 ;  /* 0x0000001318187221 */ /* 0x010fc80000000000 */
[----:B--2---:R-:W-:Y:S01]  /*2450*/  FADD R24, R24, R15 ;  /* 0x0000000f18187221 */ /* 0x004fe20000000000 */
[----:B-1----:R-:W-:-:S03]  /*2460*/  FFMA R25, R4, -R23, 1 ;  /* 0x3f80000004197423 */ /* 0x002fc60000000817 */
[----:B-----5:R-:W-:-:S04]  /*2470*/  FFMA R21, R24, R22, R3 ;  /* 0x0000001618157223 */ /* 0x020fc80000000003 */
[----:B------:R-:W1:Y:S01]  /*2480*/  FCHK P0, R21, R23 ;  /* 0x0000001715007302 */ /* 0x000e620000000000 */
[----:B------:R-:W-:-:S04]  /*2490*/  FFMA R4, R4, R25, R4 ;  /* 0x0000001904047223 */ /* 0x000fc80000000004 */
        /* <DEDUP_REMOVED lines=8> */
.L_x_80:
[----:B------:R-:W-:Y:S05]  /*2520*/  BSYNC.RECONVERGENT B0 ;  /* 0x0000000000007941 */ /* 0x000fea0003800200 */
.L_x_79:
[----:B------:R-:W-:Y:S01]  /*2530*/  IADD3 R2, P0, PT, R17, UR20, RZ ;  /* 0x0000001411027c10 */ /* 0x000fe2000ff1e0ff */
[----:B------:R-:W-:-:S03]  /*2540*/  VIADD R13, R13, 0x4 ;  /* 0x000000040d0d7836 */ /* 0x000fc60000000000 */
[----:B------:R-:W-:Y:S02]  /*2550*/  IADD3.X R3, PT, PT, R16, UR21, RZ, P0, !PT ;  /* 0x0000001510037c10 */ /* 0x000fe400087fe4ff */
[----:B------:R-:W-:-:S03]  /*2560*/  ISETP.GE.AND P0, PT, R13, R8, PT ;  /* 0x000000080d00720c */ /* 0x000fc60003f06270 */
[----:B------:R1:W-:Y:S10]  /*2570*/  STG.E desc[UR18][R2.64+0x4], R15 ;  /* 0x0000040f02007986 */ /* 0x0003f4000c101912 */
[----:B------:R-:W-:Y:S05]  /*2580*/  @!P0 BRA `(.L_x_81) ;  /* 0xffffffec00148947 */ /* 0x000fea000383ffff */
.L_x_64:
[----:B0-----:R-:W0:Y:S01]  /*2590*/  LDC R0, c[0x0][0x380] ;  /* 0x0000e000ff007b82 */ /* 0x001e220000000800 */
[----:B------:R-:W-:Y:S05]  /*25a0*/  WARPSYNC.ALL ;  /* 0x0000000000007948 */ /* 0x000fea0003800000 */
[----:B------:R-:W-:Y:S02]  /*25b0*/  BSSY.RECONVERGENT B0, `(.L_x_82) ;  /* 0x0000095000007945 */ /* 0x000fe40003800200 */
[----:B------:R-:W-:Y:S01]  /*25c0*/  BAR.SYNC.DEFER_BLOCKING 0x0 ;  /* 0x0000000000007b1d */ /* 0x000fe20000010000 */
[----:B0-----:R-:W-:-:S13]  /*25d0*/  ISETP.GT.AND P0, PT, R5, R0, PT ;  /* 0x000000000500720c */ /* 0x001fda0003f04270 */
[----:B------:R-:W-:Y:S05]  /*25e0*/  @P0 BRA `(.L_x_83) ;  /* 0x0000000800440947 */ /* 0x000fea0003800000 */
[----:B------:R-:W0:Y:S02]  /*25f0*/  LDCU UR11, c[0x0][0x3a0] ;  /* 0x00007400ff0b77ac */ /* 0x000e240008000800 */
[----:B0-----:R-:W-:-:S09]  /*2600*/  UISETP.GE.AND UP0, UPT, UR11, 0x2, UPT ;  /* 0x000000020b00788c */ /* 0x001fd2000bf06270 */
[----:B------:R-:W-:Y:S05]  /*2610*/  BRA.U !UP0, `(.L_x_84) ;  /* 0x0000000508847547 */ /* 0x000fea000b800000 */
[----:B------:R-:W0:Y:S02]  /*2620*/  LDC R4, c[0x0][0x384] ;  /* 0x0000e100ff047b82 */ /* 0x000e240000000800 */
[----:B0-----:R-:W-:-:S13]  /*2630*/  ISETP.NE.AND P0, PT, R4, 0x1, PT ;  /* 0x000000010400780c */ /* 0x001fda0003f05270 */
[----:B------:R-:W-:Y:S05]  /*2640*/  @P0 BRA `(.L_x_85) ;  /* 0x0000000000900947 */ /* 0x000fea0003800000 */
[----:B------:R-:W0:Y:S01]  /*2650*/  LDC R0, c[0x0][0x380] ;  /* 0x0000e000ff007b82 */ /* 0x000e220000000800 */
[----:B------:R-:W-:Y:S01]  /*2660*/  BSSY.RECONVERGENT B1, `(.L_x_86) ;  /* 0x0000021000017945 */ /* 0x000fe20003800200 */
[----:B------:R-:W-:Y:S02]  /*2670*/  ISETP.NE.AND P0, PT, R4, 0x2, PT ;  /* 0x000000020400780c */ /* 0x000fe40003f05270 */
[----:B------:R-:W-:-:S04]  /*2680*/  MOV R13, R7 ;  /* 0x00000007000d7202 */ /* 0x000fc80000000f00 */
[----:B-1----:R-:W1:Y:S07]  /*2690*/  LDC.64 R2, c[0x0][0x388] ;  /* 0x0000e200ff027b82 */ /* 0x002e6e0000000a00 */
.L_x_88:
[----:B------:R-:W-:-:S04]  /*26a0*/  IMAD R19, R13, UR8, RZ ;  /* 0x000000080d137c24 */ /* 0x000fc8000f8e02ff */
[----:B-1----:R-:W-:-:S05]  /*26b0*/  IMAD.WIDE R18, R19, 0x4, R2 ;  /* 0x0000000413127825 */ /* 0x002fca00078e0202 */
[----:B------:R-:W5:Y:S01]  /*26c0*/  LDG.E R4, desc[UR18][R18.64+0x4] ;  /* 0x0000041212047981 */ /* 0x000f62000c1e1900 */
[----:B0--34-:R-:W-:-:S04]  /*26d0*/  IMAD.WIDE R14, R0, 0x4, R18 ;  /* 0x00000004000e7825 */ /* 0x019fc800078e0212 */
[----:B-----5:R-:W-:-:S05]  /*26e0*/  FADD R25, -R4, -RZ ;  /* 0x800000ff04197221 */ /* 0x020fca0000000100 */
[----:B------:R0:W-:Y:S04]  /*26f0*/  STG.E desc[UR18][R18.64], R25 ;  /* 0x0000001912007986 */ /* 0x0001e8000c101912 */
[----:B------:R-:W3:Y:S01]  /*2700*/  LDG.E R4, desc[UR18][R14.64] ;  /* 0x000000120e047981 */ /* 0x000ee2000c1e1900 */
[----:B------:R-:W-:-:S04]  /*2710*/  IMAD.MOV.U32 R20, RZ, RZ, 0x4 ;  /* 0x00000004ff147424 */ /* 0x000fc800078e00ff */
[----:B------:R-:W-:-:S04]  /*2720*/  IMAD.WIDE R20, R13, R20, UR12 ;  /* 0x0000000c0d147e25 */ /* 0x000fc8000f8e0214 */
[----:B---3--:R-:W-:-:S05]  /*2730*/  FADD R27, -R4, -RZ ;  /* 0x800000ff041b7221 */ /* 0x008fca0000000100 */
[----:B------:R1:W-:Y:S04]  /*2740*/  STG.E desc[UR18][R14.64+0x4], R27 ;  /* 0x0000041b0e007986 */ /* 0x0003e8000c101912 */
[----:B------:R-:W3:Y:S04]  /*2750*/  @P0 LDG.E R23, desc[UR18][R20.64+0x8] ;  /* 0x0000081214170981 */ /* 0x000ee8000c1e1900 */
[----:B------:R-:W4:Y:S01]  /*2760*/  @!P0 LDG.E R4, desc[UR18][R20.64+0x8] ;  /* 0x0000081214048981 */ /* 0x000f22000c1e1900 */
[----:B------:R-:W-:-:S04]  /*2770*/  IMAD.WIDE R16, R13, 0x4, R2 ;  /* 0x000000040d107825 */ /* 0x000fc800078e0202 */
[----:B------:R-:W-:-:S04]  /*2780*/  IMAD.U32 R29, RZ, RZ, UR9 ;  /* 0x00000009ff1d7e24 */ /* 0x000fc8000f8e00ff */
[----:B0-----:R-:W-:-:S04]  /*2790*/  IMAD.WIDE R18, R29, 0x4, R16 ;  /* 0x000000041d127825 */ /* 0x001fc800078e0210 */
[----:B----4-:R-:W-:-:S05]  /*27a0*/  @!P0 FADD R23, -R4, -RZ ;  /* 0x800000ff04178221 */ /* 0x010fca0000000100 */
[----:B---3--:R0:W-:Y:S04]  /*27b0*/  STG.E desc[UR18][R16.64], R23 ;  /* 0x0000001710007986 */ /* 0x0081e8000c101912 */
[----:B------:R-:W3:Y:S04]  /*27c0*/  @P0 LDG.E R25, desc[UR18][R18.64] ;  /* 0x0000001212190981 */ /* 0x000ee8000c1e1900 */
[----:B------:R-:W4:Y:S01]  /*27d0*/  @!P0 LDG.E R4, desc[UR18][R18.64] ;  /* 0x0000001212048981 */ /* 0x000f22000c1e1900 */
[----:B------:R-:W-:Y:S02]  /*27e0*/  MOV R29, UR10 ;  /* 0x0000000a001d7c02 */ /* 0x000fe40008000f00 */
[----:B------:R-:W-:-:S03]  /*27f0*/  ISETP.GT.AND P1, PT, R13, R0, PT ;  /* 0x000000000d00720c */ /* 0x000fc60003f24270 */
[----:B-1----:R-:W-:-:S04]  /*2800*/  IMAD.WIDE R14, R29, 0x4, R16 ;  /* 0x000000041d0e7825 */ /* 0x002fc800078e0210 */
[----:B----4-:R-:W-:-:S05]  /*2810*/  @!P0 FADD R25, -R4, -RZ ;  /* 0x800000ff04198221 */ /* 0x010fca0000000100 */
[----:B---3--:R0:W-:Y:S01]  /*2820*/  STG.E desc[UR18][R14.64], R25 ;  /* 0x000000190e007986 */ /* 0x0081e2000c101912 */
[----:B------:R-:W-:Y:S05]  /*2830*/  @P1 BRA `(.L_x_87) ;  /* 0x00000000000c1947 */ /* 0x000fea0003800000 */
[----:B------:R-:W-:-:S05]  /*2840*/  VIADD R13, R13, 0x1 ;  /* 0x000000010d0d7836 */ /* 0x000fca0000000000 */
[----:B------:R-:W-:-:S13]  /*2850*/  ISETP.GE.AND P1, PT, R13, R6, PT ;  /* 0x000000060d00720c */ /* 0x000fda0003f26270 */
[----:B------:R-:W-:Y:S05]  /*2860*/  @!P1 BRA `(.L_x_88) ;  /* 0xfffffffc008c9947 */ /* 0x000fea000383ffff */
.L_x_87:
[----:B--2---:R-:W-:Y:S05]  /*2870*/  BSYNC.RECONVERGENT B1 ;  /* 0x0000000000017941 */ /* 0x004fea0003800200 */
.L_x_86:
[----:B------:R-:W-:Y:S05]  /*2880*/  BRA `(.L_x_84) ;  /* 0x0000000000e87947 */ /* 0x000fea0003800000 */
.L_x_85:
[----:B------:R-:W-:-:S13]  /*2890*/  ISETP.NE.AND P0, PT, R4, 0x2, PT ;  /* 0x000000020400780c */ /* 0x000fda0003f05270 */
[----:B------:R-:W-:Y:S05]  /*28a0*/  @!P0 BRA `(.L_x_89) ;  /* 0x0000000000748947 */ /* 0x000fea0003800000 */
[----:B------:R-:W0:Y:S01]  /*28b0*/  LDC R0, c[0x0][0x380] ;  /* 0x0000e000ff007b82 */ /* 0x000e220000000800 */
[----:B------:R-:W-:Y:S01]  /*28c0*/  BSSY.RECONVERGENT B1, `(.L_x_90) ;  /* 0x000001a000017945 */ /* 0x000fe20003800200 */
[----:B------:R-:W-:-:S06]  /*28d0*/  IMAD.MOV.U32 R13, RZ, RZ, R7 ;  /* 0x000000ffff0d7224 */ /* 0x000fcc00078e0007 */
[----:B-1----:R-:W1:Y:S02]  /*28e0*/  LDC.64 R2, c[0x0][0x388] ;  /* 0x0000e200ff027b82 */ /* 0x002e640000000a00 */
.L_x_92:
[----:B-1----:R-:W-:-:S04]  /*28f0*/  IMAD R21, R13, UR8, RZ ;  /* 0x000000080d157c24 */ /* 0x002fc8000f8e02ff */
[----:B-1----:R-:W-:-:S05]  /*2900*/  IMAD.WIDE R20, R21, 0x4, R2 ;  /* 0x0000000415147825 */ /* 0x002fca00078e0202 */
[----:B------:R-:W5:Y:S01]  /*2910*/  LDG.E R25, desc[UR18][R20.64+0x4] ;  /* 0x0000041214197981 */ /* 0x000f62000c1e1900 */
[----:B0--34-:R-:W-:-:S04]  /*2920*/  IMAD.WIDE R14, R0, 0x4, R20 ;  /* 0x00000004000e7825 */ /* 0x019fc800078e0214 */
[----:B------:R-:W-:Y:S01]  /*2930*/  HFMA2 R22, -RZ, RZ, 0, 2.384185791015625e-07 ;  /* 0x00000004ff167431 */ /* 0x000fe200000001ff */
[----:B-----5:R0:W-:Y:S04]  /*2940*/  STG.E desc[UR18][R20.64], R25 ;  /* 0x0000001914007986 */ /* 0x0201e8000c101912 */
[----:B------:R-:W3:Y:S01]  /*2950*/  LDG.E R27, desc[UR18][R14.64] ;  /* 0x000000120e1b7981 */ /* 0x000ee2000c1e1900 */
[----:B------:R-:W-:-:S04]  /*2960*/  IMAD.WIDE R22, R13, R22, UR12 ;  /* 0x0000000c0d167e25 */ /* 0x000fc8000f8e0216 */
[----:B------:R-:W-:Y:S01]  /*2970*/  IMAD.WIDE R18, R13, 0x4, R2 ;  /* 0x000000040d127825 */ /* 0x000fe200078e0202 */
[----:B---3--:R1:W-:Y:S04]  /*2980*/  STG.E desc[UR18][R14.64+0x4], R27 ;  /* 0x0000041b0e007986 */ /* 0x0083e8000c101912 */
[----:B------:R-:W3:Y:S01]  /*2990*/  LDG.E R23, desc[UR18][R22.64+0x8] ;  /* 0x0000081216177981 */ /* 0x000ee2000c1e1900 */
[----:B------:R-:W-:-:S04]  /*29a0*/  IMAD.U32 R17, RZ, RZ, UR9 ;  /* 0x00000009ff117e24 */ /* 0x000fc8000f8e00ff */
[----:B------:R-:W-:Y:S01]  /*29b0*/  IMAD.WIDE R16, R17, 0x4, R18 ;  /* 0x0000000411107825 */ /* 0x000fe200078e0212 */
[----:B---3--:R1:W-:Y:S04]  /*29c0*/  STG.E desc[UR18][R18.64], R23 ;  /* 0x0000001712007986 */ /* 0x0083e8000c101912 */
[----:B------:R-:W3:Y:S01]  /*29d0*/  LDG.E R29, desc[UR18][R16.64] ;  /* 0x00000012101d7981 */ /* 0x000ee2000c1e1900 */
[----:B0-----:R-:W-:Y:S01]  /*29e0*/  IMAD.U32 R21, RZ, RZ, UR8 ;  /* 0x00000008ff157e24 */ /* 0x001fe2000f8e00ff */
[----:B------:R-:W-:-:S03]  /*29f0*/  ISETP.GT.AND P0, PT, R13, R0, PT ;  /* 0x000000000d00720c */ /* 0x000fc60003f04270 */
[----:B------:R-:W-:-:S05]  /*2a00*/  IMAD.WIDE R20, R21, 0x4, R16 ;  /* 0x0000000415147825 */ /* 0x000fca00078e0210 */
[----:B---3--:R1:W-:Y:S05]  /*2a10*/  STG.E desc[UR18][R20.64], R29 ;  /* 0x0000001d14007986 */ /* 0x0083ea000c101912 */
[----:B------:R-:W-:Y:S05]  /*2a20*/  @P0 BRA `(.L_x_91) ;  /* 0x00000000000c0947 */ /* 0x000fea0003800000 */
[----:B------:R-:W-:-:S04]  /*2a30*/  IADD3 R13, PT, PT, R13, 0x1, RZ ;  /* 0x000000010d0d7810 */ /* 0x000fc80007ffe0ff */
[----:B------:R-:W-:-:S13]  /*2a40*/  ISETP.GE.AND P0, PT, R13, R6, PT ;  /* 0x000000060d00720c */ /* 0x000fda0003f06270 */
[----:B------:R-:W-:Y:S05]  /*2a50*/  @!P0 BRA `(.L_x_92) ;  /* 0xfffffffc00a48947 */ /* 0x000fea000383ffff */
.L_x_91:
[----:B--2---:R-:W-:Y:S05]  /*2a60*/  BSYNC.RECONVERGENT B1 ;  /* 0x0000000000017941 */ /* 0x004fea0003800200 */
.L_x_90:
[----:B------:R-:W-:Y:S05]  /*2a70*/  BRA `(.L_x_84) ;  /* 0x00000000006c7947 */ /* 0x000fea0003800000 */
.L_x_89:
[----:B-1----:R-:W0:Y:S01]  /*2a80*/  LDC.64 R2, c[0x0][0x388] ;  /* 0x0000e200ff027b82 */ /* 0x002e220000000a00 */
[----:B------:R-:W-:-:S07]  /*2a90*/  IMAD.MOV.U32 R13, RZ, RZ, R7 ;  /* 0x000000ffff0d7224 */ /* 0x000fce00078e0007 */
.L_x_93:
[----:B---3--:R-:W-:-:S04]  /*2aa0*/  IMAD R21, R13, UR8, RZ ;  /* 0x000000080d157c24 */ /* 0x008fc8000f8e02ff */
[----:B0-----:R-:W-:-:S05]  /*2ab0*/  IMAD.WIDE R20, R21, 0x4, R2 ;  /* 0x0000000415147825 */ /* 0x001fca00078e0202 */
[----:B------:R-:W5:Y:S01]  /*2ac0*/  LDG.E R25, desc[UR18][R20.64+0x4] ;  /* 0x0000041214197981 */ /* 0x000f62000c1e1900 */
[----:B---34-:R-:W-:-:S04]  /*2ad0*/  IMAD.WIDE R14, R0, 0x4, R20 ;  /* 0x00000004000e7825 */ /* 0x018fc800078e0214 */
[----:B------:R-:W-:Y:S01]  /*2ae0*/  IMAD.MOV.U32 R22, RZ, RZ, 0x4 ;  /* 0x00000004ff167424 */ /* 0x000fe200078e00ff */
[----:B-----5:R0:W-:Y:S04]  /*2af0*/  STG.E desc[UR18][R20.64], R25 ;  /* 0x0000001914007986 */ /* 0x0201e8000c101912 */
[----:B------:R-:W3:Y:S01]  /*2b00*/  LDG.E R27, desc[UR18][R14.64] ;  /* 0x000000120e1b7981 */ /* 0x000ee2000c1e1900 */
[C---:B------:R-:W-:Y:S01]  /*2b10*/  IMAD.WIDE R22, R13.reuse, R22, UR12 ;  /* 0x0000000c0d167e25 */ /* 0x040fe2000f8e0216 */
[----:B------:R-:W-:Y:S02]  /*2b20*/  MOV R19, UR9 ;  /* 0x0000000900137c02 */ /* 0x000fe40008000f00 */
[----:B---3--:R1:W-:Y:S04]  /*2b30*/  STG.E desc[UR18][R14.64+0x4], R27 ;  /* 0x0000041b0e007986 */ /* 0x0083e8000c101912 */
[----:B------:R-:W3:Y:S01]  /*2b40*/  LDG.E R22, desc[UR18][R22.64+0x8] ;  /* 0x0000081216167981 */ /* 0x000ee2000c1e1900 */
[----:B------:R-:W-:-:S04]  /*2b50*/  IMAD.WIDE R16, R13, 0x4, R2 ;  /* 0x000000040d107825 */ /* 0x000fc800078e0202 */
[----:B------:R-:W-:-:S04]  /*2b60*/  IMAD.WIDE R18, R19, 0x4, R16 ;  /* 0x0000000413127825 */ /* 0x000fc800078e0210 */
[----:B---3--:R-:W-:-:S05]  /*2b70*/  FADD R29, -R22, -RZ ;  /* 0x800000ff161d7221 */ /* 0x008fca0000000100 */
[----:B------:R3:W-:Y:S04]  /*2b80*/  STG.E desc[UR18][R16.64], R29 ;  /* 0x0000001d10007986 */ /* 0x0007e8000c101912 */
[----:B------:R-:W4:Y:S01]  /*2b90*/  LDG.E R4, desc[UR18][R18.64] ;  /* 0x0000001212047981 */ /* 0x000f22000c1e1900 */
[----:B0-----:R-:W-:Y:S02]  /*2ba0*/  IMAD.U32 R21, RZ, RZ, UR8 ;  /* 0x00000008ff157e24 */ /* 0x001fe4000f8e00ff */
[----:B-1----:R-:W-:Y:S01]  /*2bb0*/  IMAD.MOV.U32 R15, RZ, RZ, R13 ;  /* 0x000000ffff0f7224 */ /* 0x002fe200078e000d */
[----:B------:R-:W-:Y:S01]  /*2bc0*/  IADD3 R13, PT, PT, R13, 0x1, RZ ;  /* 0x000000010d0d7810 */ /* 0x000fe20007ffe0ff */
[----:B------:R-:W-:-:S03]  /*2bd0*/  IMAD.WIDE R20, R21, 0x4, R18 ;  /* 0x0000000415147825 */ /* 0x000fc600078e0212 */
[----:B------:R-:W-:Y:S02]  /*2be0*/  ISETP.LE.AND P1, PT, R15, R0, PT ;  /* 0x000000000f00720c */ /* 0x000fe40003f23270 */
[----:B------:R-:W-:Y:S01]  /*2bf0*/  ISETP.GE.AND P0, PT, R13, R6, PT ;  /* 0x000000060d00720c */ /* 0x000fe20003f06270 */
[----:B----4-:R-:W-:-:S05]  /*2c00*/  FADD R25, -R4, -RZ ;  /* 0x800000ff04197221 */ /* 0x010fca0000000100 */
[----:B------:R3:W-:Y:S07]  /*2c10*/  STG.E desc[UR18][R20.64], R25 ;  /* 0x0000001914007986 */ /* 0x0007ee000c101912 */
[----:B------:R-:W-:Y:S05]  /*2c20*/  @!P0 BRA P1, `(.L_x_93) ;  /* 0xfffffffc009c8947 */ /* 0x000fea000083ffff */
.L_x_84:
[----:B------:R-:W-:Y:S01]  /*2c30*/  ISETP.NE.AND P0, PT, R5, RZ, PT ;  /* 0x000000ff0500720c */ /* 0x000fe20003f05270 */
[----:B------:R-:W-:Y:S05]  /*2c40*/  WARPSYNC.ALL ;  /* 0x0000000000007948 */ /* 0x000fea0003800000 */
[----:B------:R-:W-:Y:S07]  /*2c50*/  BAR.SYNC.DEFER_BLOCKING 0x0 ;  /* 0x0000000000007b1d */ /* 0x000fee0000010000 */
[----:B------:R-:W-:Y:S05]  /*2c60*/  @P0 BRA `(.L_x_83) ;  /* 0x0000000000a40947 */ /* 0x000fea0003800000 */
[----:B-1----:R-:W1:Y:S01]  /*2c70*/  LDC.64 R2, c[0x0][0x388] ;  /* 0x0000e200ff027b82 */ /* 0x002e620000000a00 */
[----:B0--34-:R-:W-:Y:S02]  /*2c80*/  IMAD.U32 R15, RZ, RZ, UR13 ;  /* 0x0000000dff0f7e24 */ /* 0x019fe4000f8e00ff */
[----:B------:R-:W-:-:S05]  /*2c90*/  IMAD.U32 R14, RZ, RZ, UR12 ;  /* 0x0000000cff0e7e24 */ /* 0x000fca000f8e00ff */
[----:B------:R-:W3:Y:S04]  /*2ca0*/  LDG.E R15, desc[UR18][R14.64+0x8] ;  /* 0x000008120e0f7981 */ /* 0x000ee8000c1e1900 */
[----:B-1----:R-:W3:Y:S01]  /*2cb0*/  LDG.E R0, desc[UR18][R2.64+0x4] ;  /* 0x0000041202007981 */ /* 0x002ee2000c1e1900 */
[----:B------:R-:W-:Y:S01]  /*2cc0*/  MOV R16, UR4 ;  /* 0x0000000400107c02 */ /* 0x000fe20008000f00 */
[----:B------:R-:W-:Y:S01]  /*2cd0*/  IMAD.U32 R17, RZ, RZ, UR5 ;  /* 0x00000005ff117e24 */ /* 0x000fe2000f8e00ff */
[----:B------:R-:W-:Y:S01]  /*2ce0*/  MOV R19, UR15 ;  /* 0x0000000f00137c02 */ /* 0x000fe20008000f00 */
[----:B------:R-:W-:Y:S02]  /*2cf0*/  IMAD.U32 R18, RZ, RZ, UR14 ;  /* 0x0000000eff127e24 */ /* 0x000fe4000f8e00ff */
[----:B---3--:R-:W-:-:S04]  /*2d00*/  FADD R0, R0, R15 ;  /* 0x0000000f00007221 */ /* 0x008fc80000000000 */
[----:B------:R-:W-:-:S05]  /*2d10*/  FMUL R13, R0, 0.5 ;  /* 0x3f000000000d7820 */ /* 0x000fca0000400000 */
[----:B------:R0:W-:Y:S04]  /*2d20*/  STG.E desc[UR18][R2.64], R13 ;  /* 0x0000000d02007986 */ /* 0x0001e8000c101912 */
[----:B------:R-:W3:Y:S04]  /*2d30*/  LDG.E R16, desc[UR18][R16.64+0x4] ;  /* 0x0000041210107981 */ /* 0x000ee8000c1e1900 */
[----:B------:R-:W3:Y:S01]  /*2d40*/  LDG.E R19, desc[UR18][R18.64] ;  /* 0x0000001212137981 */ /* 0x000ee2000c1e1900 */
[----:B------:R-:W-:Y:S01]  /*2d50*/  IMAD.U32 R20, RZ, RZ, UR4 ;  /* 0x00000004ff147e24 */ /* 0x000fe2000f8e00ff */
[----:B------:R-:W-:Y:S01]  /*2d60*/  MOV R22, UR12 ;  /* 0x0000000c00167c02 */ /* 0x000fe20008000f00 */
[----:B------:R-:W-:Y:S01]  /*2d70*/  IMAD.U32 R21, RZ, RZ, UR5 ;  /* 0x00000005ff157e24 */ /* 0x000fe2000f8e00ff */
[----:B------:R-:W-:Y:S01]  /*2d80*/  MOV R25, UR7 ;  /* 0x0000000700197c02 */ /* 0x000fe20008000f00 */
[----:B------:R-:W-:-:S02]  /*2d90*/  IMAD.U32 R23, RZ, RZ, UR13 ;  /* 0x0000000dff177e24 */ /* 0x000fc4000f8e00ff */
[----:B------:R-:W-:Y:S02]  /*2da0*/  IMAD.U32 R24, RZ, RZ, UR6 ;  /* 0x00000006ff187e24 */ /* 0x000fe4000f8e00ff */
[----:B---3--:R-:W-:-:S04]  /*2db0*/  FADD R0, R16, R19 ;  /* 0x0000001310007221 */ /* 0x008fc80000000000 */
[----:B------:R-:W-:-:S05]  /*2dc0*/  FMUL R27, R0, 0.5 ;  /* 0x3f000000001b7820 */ /* 0x000fca0000400000 */
[----:B------:R1:W-:Y:S04]  /*2dd0*/  STG.E desc[UR18][R20.64], R27 ;  /* 0x0000001b14007986 */ /* 0x0003e8000c101912 */
[----:B------:R-:W3:Y:S04]  /*2de0*/  LDG.E R22, desc[UR18][R22.64] ;  /* 0x0000001216167981 */ /* 0x000ee8000c1e1900 */
[----:B------:R-:W3:Y:S01]  /*2df0*/  LDG.E R25, desc[UR18][R24.64+0xc] ;  /* 0x00000c1218197981 */ /* 0x000ee2000c1e1900 */
[----:B------:R-:W-:Y:S02]  /*2e00*/  UIMAD.WIDE UR22, UR9, 0x4, UR12 ;  /* 0x00000004091678a5 */ /* 0x000fe4000f8e020c */
[----:B------:R-:W-:Y:S01]  /*2e10*/  IMAD.U32 R16, RZ, RZ, UR12 ;  /* 0x0000000cff107e24 */ /* 0x000fe2000f8e00ff */
[----:B------:R-:W-:-:S02]  /*2e20*/  UIMAD.WIDE UR16, UR10, 0x4, UR12 ;  /* 0x000000040a1078a5 */ /* 0x000fc4000f8e020c */
[----:B------:R-:W-:Y:S02]  /*2e30*/  IMAD.U32 R17, RZ, RZ, UR13 ;  /* 0x0000000dff117e24 */ /* 0x000fe4000f8e00ff */
[----:B------:R-:W-:Y:S01]  /*2e40*/  IMAD.U32 R15, RZ, RZ, UR23 ;  /* 0x00000017ff0f7e24 */ /* 0x000fe2000f8e00ff */
[----:B------:R-:W-:Y:S01]  /*2e50*/  MOV R14, UR22 ;  /* 0x00000016000e7c02 */ /* 0x000fe20008000f00 */
[----:B0-----:R-:W-:Y:S01]  /*2e60*/  IMAD.U32 R2, RZ, RZ, UR16 ;  /* 0x00000010ff027e24 */ /* 0x001fe2000f8e00ff */
[----:B------:R-:W-:Y:S01]  /*2e70*/  MOV R3, UR17 ;  /* 0x0000001100037c02 */ /* 0x000fe20008000f00 */
[----:B---3--:R-:W-:-:S04]  /*2e80*/  FADD R0, R22, R25 ;  /* 0x0000001916007221 */ /* 0x008fc80000000000 */
[----:B------:R-:W-:-:S05]  /*2e90*/  FMUL R13, R0, 0.5 ;  /* 0x3f000000000d7820 */ /* 0x000fca0000400000 */
[----:B------:R1:W-:Y:S04]  /*2ea0*/  STG.E desc[UR18][R16.64+0x4], R13 ;  /* 0x0000040d10007986 */ /* 0x0003e8000c101912 */
[----:B------:R-:W3:Y:S04]  /*2eb0*/  LDG.E R15, desc[UR18][R14.64+0x4] ;  /* 0x000004120e0f7981 */ /* 0x000ee8000c1e1900 */
[----:B------:R-:W3:Y:S02]  /*2ec0*/  LDG.E R0, desc[UR18][R2.64] ;  /* 0x0000001202007981 */ /* 0x000ee4000c1e1900 */
[----:B---3--:R-:W-:-:S04]  /*2ed0*/  FADD R0, R0, R15 ;  /* 0x0000000f00007221 */ /* 0x008fc80000000000 */
[----:B------:R-:W-:-:S05]  /*2ee0*/  FMUL R19, R0, 0.5 ;  /* 0x3f00000000137820 */ /* 0x000fca0000400000 */
[----:B------:R1:W-:Y:S02]  /*2ef0*/  STG.E desc[UR18][R2.64+0x4], R19 ;  /* 0x0000041302007986 */ /* 0x0003e4000c101912 */
.L_x_83:
[----:B-12---:R-:W-:Y:S05]  /*2f00*/  BSYNC.RECONVERGENT B0 ;  /* 0x0000000000007941 */ /* 0x006fea0003800200 */
.L_x_82:
[----:B------:R-:W-:Y:S05]  /*2f10*/  @P2 BRA `(.L_x_94) ;  /* 0xffffffd000b02947 */ /* 0x000fea000383ffff */
[----:B------:R-:W-:Y:S05]  /*2f20*/  EXIT ;  /* 0x000000000000794d */ /* 0x000fea0003800000 */
        .weak           $__internal_1_$__cuda_sm3x_div_rn_noftz_f32_slowpath
        .type           $__internal_1_$__cuda_sm3x_div_rn_noftz_f32_slowpath,@function
        .size           $__internal_1_$__cuda_sm3x_div_rn_noftz_f32_slowpath,(.L_x_109 - $__internal_1_$__cuda_sm3x_div_rn_noftz_f32_slowpath)
$__internal_1_$__cuda_sm3x_div_rn_noftz_f32_slowpath:
[----:B------:R-:W-:Y:S01]  /*2f30*/  SHF.R.U32.HI R14, RZ, 0x17, R0 ;  /* 0x00000017ff0e7819 */ /* 0x000fe20000011600 */
[----:B------:R-:W-:Y:S01]  /*2f40*/  BSSY.RECONVERGENT B2, `(.L_x_95) ;  /* 0x0000063000027945 */ /* 0x000fe20003800200 */
[----:B------:R-:W-:Y:S02]  /*2f50*/  SHF.R.U32.HI R2, RZ, 0x17, R3 ;  /* 0x00000017ff027819 */ /* 0x000fe40000011603 */
[----:B------:R-:W-:Y:S02]  /*2f60*/  LOP3.LUT R14, R14, 0xff, RZ, 0xc0, !PT ;  /* 0x000000ff0e0e7812 */ /* 0x000fe400078ec0ff */
[----:B------:R-:W-:Y:S02]  /*2f70*/  LOP3.LUT R2, R2, 0xff, RZ, 0xc0, !PT ;  /* 0x000000ff02027812 */ /* 0x000fe400078ec0ff */
[----:B------:R-:W-:Y:S01]  /*2f80*/  MOV R20, R0 ;  /* 0x0000000000147202 */ /* 0x000fe20000000f00 */
[----:B------:R-:W-:Y:S02]  /*2f90*/  VIADD R18, R14, 0xffffffff ;  /* 0xffffffff0e127836 */ /* 0x000fe40000000000 */
[----:B------:R-:W-:-:S03]  /*2fa0*/  VIADD R19, R2, 0xffffffff ;  /* 0xffffffff02137836 */ /* 0x000fc60000000000 */
        /* <DEDUP_REMOVED lines=22> */
[----:B------:R-:W-:Y:S01]  /*3110*/  @P0 IMAD.MOV.U32 R15, RZ, RZ, RZ ;  /* 0x000000ffff0f0224 */ /* 0x000fe200078e00ff */
[----:B------:R-:W-:Y:S01]  /*3120*/  @!P0 MOV R15, 0xffffffc0 ;  /* 0xffffffc0000f8802 */ /* 0x000fe20000000f00 */
[----:B------:R-:W-:Y:S01]  /*3130*/  @!P0 FFMA R3, R3, 1.84467440737095516160e+19, RZ ;  /* 0x5f80000003038823 */ /* 0x000fe200000000ff */
[----:B------:R-:W-:-:S03]  /*3140*/  @!P1 FFMA R20, R0, 1.84467440737095516160e+19, RZ ;  /* 0x5f80000000149823 */ /* 0x000fc600000000ff */
[----:B------:R-:W-:-:S07]  /*3150*/  @!P1 VIADD R15, R15, 0x40 ;  /* 0x000000400f0f9836 */ /* 0x000fce0000000000 */
.L_x_96:
[----:B------:R-:W-:Y:S01]  /*3160*/  LEA R19, R14, 0xc0800000, 0x17 ;  /* 0xc08000000e137811 */ /* 0x000fe200078eb8ff */
[----:B------:R-:W-:Y:S04]  /*3170*/  BSSY.RECONVERGENT B3, `(.L_x_101) ;  /* 0x0000036000037945 */ /* 0x000fe80003800200 */
[----:B------:R-:W-:Y:S01]  /*3180*/  IMAD.IADD R22, R20, 0x1, -R19 ;  /* 0x0000000114167824 */ /* 0x000fe200078e0a13 */
[----:B------:R-:W-:-:S03]  /*3190*/  IADD3 R20, PT, PT, R2, -0x7f, RZ ;  /* 0xffffff8102147810 */ /* 0x000fc60007ffe0ff */
[----:B------:R-:W0:Y:S01]  /*31a0*/  MUFU.RCP R18, R22 ;  /* 0x0000001600127308 */ /* 0x000e220000001000 */
[----:B------:R-:W-:Y:S01]  /*31b0*/  FADD.FTZ R19, -R22, -RZ ;  /* 0x800000ff16137221 */ /* 0x000fe20000010100 */
[C---:B------:R-:W-:Y:S01]  /*31c0*/  IMAD R2, R20.reuse, -0x800000, R3 ;  /* 0xff80000014027824 */ /* 0x040fe200078e0203 */
[----:B------:R-:W-:-:S05]  /*31d0*/  IADD3 R14, PT, PT, R20, 0x7f, -R14 ;  /* 0x0000007f140e7810 */ /* 0x000fca0007ffe80e */
        /* <DEDUP_REMOVED lines=9> */
[----:B------:R-:W-:-:S05]  /*3270*/  LOP3.LUT R14, R3, 0xff, RZ, 0xc0, !PT ;  /* 0x000000ff030e7812 */ /* 0x000fca00078ec0ff */
[----:B------:R-:W-:-:S05]  /*3280*/  IMAD.IADD R3, R14, 0x1, R15 ;  /* 0x000000010e037824 */ /* 0x000fca00078e020f */
[----:B------:R-:W-:-:S04]  /*3290*/  IADD3 R14, PT, PT, R3, -0x1, RZ ;  /* 0xffffffff030e7810 */ /* 0x000fc80007ffe0ff */
        /* <DEDUP_REMOVED lines=12> */
[C---:B------:R-:W-:Y:S01]  /*3360*/  VIADD R18, R3.reuse, 0x20 ;  /* 0x0000002003127836 */ /* 0x040fe20000000000 */
[C---:B------:R-:W-:Y:S02]  /*3370*/  ISETP.NE.AND P4, PT, R3.reuse, RZ, PT ;  /* 0x000000ff0300720c */ /* 0x040fe40003f85270 */
[----:B------:R-:W-:Y:S02]  /*3380*/  LOP3.LUT R14, R14, 0x7fffff, RZ, 0xc0, !PT ;  /* 0x007fffff0e0e7812 */ /* 0x000fe400078ec0ff */
[----:B------:R-:W-:Y:S01]  /*3390*/  ISETP.NE.AND P1, PT, R3, RZ, PT ;  /* 0x000000ff0300720c */ /* 0x000fe20003f25270 */
[----:B------:R-:W-:Y:S01]  /*33a0*/  IMAD.MOV R3, RZ, RZ, -R3 ;  /* 0x000000ffff037224 */ /* 0x000fe200078e0a03 */
[----:B------:R-:W-:-:S02]  /*33b0*/  LOP3.LUT R19, R14, 0x800000, RZ, 0xfc, !PT ;  /* 0x008000000e137812 */ /* 0x000fc400078efcff */
[----:B------:R-:W-:Y:S02]  /*33c0*/  FSETP.NEU.FTZ.AND P0, PT, R15, R20, PT ;  /* 0x000000140f00720b */ /* 0x000fe40003f1d000 */
[----:B------:R-:W-:Y:S02]  /*33d0*/  SHF.L.U32 R18, R19, R18, RZ ;  /* 0x0000001213127219 */ /* 0x000fe400000006ff */
[----:B------:R-:W-:Y:S02]  /*33e0*/  SEL R14, R3, RZ, P4 ;  /* 0x000000ff030e7207 */ /* 0x000fe40002000000 */
[----:B------:R-:W-:Y:S02]  /*33f0*/  ISETP.NE.AND P1, PT, R18, RZ, P1 ;  /* 0x000000ff1200720c */ /* 0x000fe40000f25270 */
[----:B------:R-:W-:Y:S02]  /*3400*/  SHF.R.U32.HI R19, RZ, R14, R19 ;  /* 0x0000000eff137219 */ /* 0x000fe40000011613 */
[----:B------:R-:W-:-:S02]  /*3410*/  PLOP3.LUT P0, PT, P0, P1, PT, 0xf8, 0x8f ;  /* 0x00000000008f781c */ /* 0x000fc40000703f70 */
[----:B------:R-:W-:Y:S02]  /*3420*/  SHF.R.U32.HI R3, RZ, 0x1, R19 ;  /* 0x00000001ff037819 */ /* 0x000fe40000011613 */
[----:B------:R-:W-:-:S04]  /*3430*/  SEL R14, RZ, 0x1, !P0 ;  /* 0x00000001ff0e7807 */ /* 0x000fc80004000000 */
[----:B------:R-:W-:-:S04]  /*3440*/  LOP3.LUT R14, R14, 0x1, R3, 0xf8, !PT ;  /* 0x000000010e0e7812 */ /* 0x000fc800078ef803 */
[----:B------:R-:W-:-:S04]  /*3450*/  LOP3.LUT R14, R14, R19, RZ, 0xc0, !PT ;  /* 0x000000130e0e7212 */ /* 0x000fc800078ec0ff */
[----:B------:R-:W-:-:S04]  /*3460*/  IADD3 R3, PT, PT, R3, R14, RZ ;  /* 0x0000000e03037210 */ /* 0x000fc80007ffe0ff */
[----:B------:R-:W-:Y:S01]  /*3470*/  LOP3.LUT R2, R3, R2, RZ, 0xfc, !PT ;  /* 0x0000000203027212 */ /* 0x000fe200078efcff */
[----:B------:R-:W-:Y:S06]  /*3480*/  BRA `(.L_x_104) ;  /* 0x0000000000107947 */ /* 0x000fec0003800000 */
.L_x_103:
[----:B------:R-:W-:-:S04]  /*3490*/  LOP3.LUT R2, R2, 0x80000000, RZ, 0xc0, !PT ;  /* 0x8000000002027812 */ /* 0x000fc800078ec0ff */
[----:B------:R-:W-:Y:S01]  /*34a0*/  LOP3.LUT R2, R2, 0x7f800000, RZ, 0xfc, !PT ;  /* 0x7f80000002027812 */ /* 0x000fe200078efcff */
[----:B------:R-:W-:Y:S06]  /*34b0*/  BRA `(.L_x_104) ;  /* 0x0000000000047947 */ /* 0x000fec0003800000 */
.L_x_102:
[----:B------:R-:W-:-:S07]  /*34c0*/  IMAD R2, R15, 0x800000, R2 ;  /* 0x008000000f027824 */ /* 0x000fce00078e0202 */
.L_x_104:
[----:B------:R-:W-:Y:S05]  /*34d0*/  BSYNC.RECONVERGENT B3 ;  /* 0x0000000000037941 */ /* 0x000fea0003800200 */
.L_x_101:
[----:B------:R-:W-:Y:S05]  /*34e0*/  BRA `(.L_x_105) ;  /* 0x0000000000207947 */ /* 0x000fea0003800000 */
.L_x_100:
[----:B------:R-:W-:-:S04]  /*34f0*/  LOP3.LUT R2, R20, 0x80000000, R3, 0x48, !PT ;  /* 0x8000000014027812 */ /* 0x000fc800078e4803 */
[----:B------:R-:W-:Y:S01]  /*3500*/  LOP3.LUT R2, R2, 0x7f800000, RZ, 0xfc, !PT ;  /* 0x7f80000002027812 */ /* 0x000fe200078efcff */
[----:B------:R-:W-:Y:S06]  /*3510*/  BRA `(.L_x_105) ;  /* 0x0000000000147947 */ /* 0x000fec0003800000 */
.L_x_99:
[----:B------:R-:W-:Y:S01]  /*3520*/  LOP3.LUT R2, R20, 0x80000000, R3, 0x48, !PT ;  /* 0x8000000014027812 */ /* 0x000fe200078e4803 */
[----:B------:R-:W-:Y:S06]  /*3530*/  BRA `(.L_x_105) ;  /* 0x00000000000c7947 */ /* 0x000fec0003800000 */
.L_x_98:
[----:B------:R-:W0:Y:S01]  /*3540*/  MUFU.RSQ R2, -QNAN ;  /* 0xffc0000000027908 */ /* 0x000e220000001400 */
[----:B------:R-:W-:Y:S05]  /*3550*/  BRA `(.L_x_105) ;  /* 0x0000000000047947 */ /* 0x000fea0003800000 */
.L_x_97:
[----:B------:R-:W-:-:S07]  /*3560*/  FADD.FTZ R2, R3, R0 ;  /* 0x0000000003027221 */ /* 0x000fce0000010000 */
.L_x_105:
[----:B------:R-:W-:Y:S05]  /*3570*/  BSYNC.RECONVERGENT B2 ;  /* 0x0000000000027941 */ /* 0x000fea0003800200 */
.L_x_95:
[----:B0-----:R-:W-:Y:S01]  /*3580*/  IMAD.MOV.U32 R25, RZ, RZ, R2 ;  /* 0x000000ffff197224 */ /* 0x001fe200078e0002 */
[----:B------:R-:W-:Y:S01]  /*3590*/  MOV R2, R4 ;  /* 0x0000000400027202 */ /* 0x000fe20000000f00 */
[----:B------:R-:W-:-:S04]  /*35a0*/  IMAD.MOV.U32 R3, RZ, RZ, 0x0 ;  /* 0x00000000ff037424 */ /* 0x000fc800078e00ff */
[----:B------:R-:W-:Y:S05]  /*35b0*/  RET.REL.NODEC R2 `(_Z9lin_solveiiPfS_ffi) ;  /* 0xffffffc802907950 */ /* 0x000fea0003c3ffff */
.L_x_106:
        /* <DEDUP_REMOVED lines=12> */
.L_x_109:


//--------------------- .text._Z10add_sourcePfS_fi --------------------------
	.section	.text._Z10add_sourcePfS_fi,"ax",@progbits
	.align	128
        .global         _Z10add_sourcePfS_fi
        .type           _Z10add_sourcePfS_fi,@function
        .size           _Z10add_sourcePfS_fi,(.L_x_114 - _Z10add_sourcePfS_fi)
        .other          _Z10add_sourcePfS_fi,@"STO_CUDA_ENTRY STV_DEFAULT"
_Z10add_sourcePfS_fi:
.text._Z10add_sourcePfS_fi:
[----:B------:R-:W-:Y:S01]  /*0000*/  LDC R1, c[0x0][0x37c] ;  /* 0x0000df00ff017b82 */ /* 0x000fe20000000800 */
[----:B------:R-:W0:Y:S07]  /*0010*/  S2R R0, SR_TID.X ;  /* 0x0000000000007919 */ /* 0x000e2e0000002100 */
[----:B------:R-:W0:Y:S01]  /*0020*/  S2UR UR4, SR_CTAID.X ;  /* 0x00000000000479c3 */ /* 0x000e220000002500 */
[----:B------:R-:W1:Y:S07]  /*0030*/  LDCU UR5, c[0x0][0x394] ;  /* 0x00007280ff0577ac */ /* 0x000e6e0008000800 */
[----:B------:R-:W0:Y:S02]  /*0040*/  LDC R7, c[0x0][0x360] ;  /* 0x0000d800ff077b82 */ /* 0x000e240000000800 */
[----:B0-----:R-:W-:-:S05]  /*0050*/  IMAD R7, R7, UR4, R0 ;  /* 0x0000000407077c24 */ /* 0x001fca000f8e0200 */
[----:B-1----:R-:W-:-:S13]  /*0060*/  ISETP.GE.AND P0, PT, R7, UR5, PT ;  /* 0x0000000507007c0c */ /* 0x002fda000bf06270 */
[----:B------:R-:W-:Y:S05]  /*0070*/  @P0 EXIT ;  /* 0x000000000000094d */ /* 0x000fea0003800000 */
[----:B------:R-:W0:Y:S01]  /*0080*/  LDC.64 R2, c[0x0][0x388] ;  /* 0x0000e200ff027b82 */ /* 0x000e220000000a00 */
[----:B------:R-:W1:Y:S01]  /*0090*/  LDCU.64 UR4, c[0x0][0x358] ;  /* 0x00006b00ff0477ac */ /* 0x000e620008000a00 */
[----:B------:R-:W2:Y:S06]  /*00a0*/  LDCU UR6, c[0x0][0x390] ;  /* 0x00007200ff0677ac */ /* 0x000eac0008000800 */
[----:B------:R-:W3:Y:S01]  /*00b0*/  LDC.64 R4, c[0x0][0x380] ;  /* 0x0000e000ff047b82 */ /* 0x000ee20000000a00 */
[----:B0-----:R-:W-:-:S06]  /*00c0*/  IMAD.WIDE R2, R7, 0x4, R2 ;  /* 0x0000000407027825 */ /* 0x001fcc00078e0202 */
[----:B-1----:R-:W2:Y:S01]  /*00d0*/  LDG.E R2, desc[UR4][R2.64] ;  /* 0x0000000402027981 */ /* 0x002ea2000c1e1900 */
[----:B---3--:R-:W-:-:S05]  /*00e0*/  IMAD.WIDE R4, R7, 0x4, R4 ;  /* 0x0000000407047825 */ /* 0x008fca00078e0204 */
[----:B------:R-:W2:Y:S02]  /*00f0*/  LDG.E R7, desc[UR4][R4.64] ;  /* 0x0000000404077981 */ /* 0x000ea4000c1e1900 */
[----:B--2---:R-:W-:-:S05]  /*0100*/  FFMA R7, R2, UR6, R7 ;  /* 0x0000000602077c23 */ /* 0x004fca0008000007 */
[----:B------:R-:W-:Y:S01]  /*0110*/  STG.E desc[UR4][R4.64], R7 ;  /* 0x0000000704007986 */ /* 0x000fe2000c101904 */
[----:B------:R-:W-:Y:S05]  /*0120*/  EXIT ;  /* 0x000000000000794d */ /* 0x000fea0003800000 */
.L_x_107:
        /* <DEDUP_REMOVED lines=13> */
.L_x_114:


//--------------------- .nv.shared.reserved.0     --------------------------
	.section	.nv.shared.reserved.0,"aw",@nobits
	.weak		__nv_reservedSMEM_offset_0_alias
	.size		__nv_reservedSMEM_offset_0_alias, 0, 64
	.other		__nv_reservedSMEM_offset_0_alias,@"STO_CUDA_RESERVED_SHARED STV_DEFAULT"
__nv_reservedSMEM_offset_0_alias:
	.zero		0
	.zero		64


//--------------------- .nv.constant0._Z8project3iPfS_S_i --------------------------
	.section	.nv.constant0._Z8project3iPfS_S_i,"a",@progbits
	.sectionflags	@""
	.align	4
.nv.constant0._Z8project3iPfS_S_i:
	.zero		932


//--------------------- .nv.constant0._Z8project1iPfS_S_S_i --------------------------
	.section	.nv.constant0._Z8project1iPfS_S_S_i,"a",@progbits
	.sectionflags	@""
	.align	4
.nv.constant0._Z8project1iPfS_S_S_i:
	.zero		940


//--------------------- .nv.constant0._Z6advectiiPfS_S_S_fi --------------------------
	.section	.nv.constant0._Z6advectiiPfS_S_S_fi,"a",@progbits
	.sectionflags	@""
	.align	4
.nv.constant0._Z6advectiiPfS_S_S_fi:
	.zero		944


//--------------------- .nv.constant0._Z9lin_solveiiPfS_ffi --------------------------
	.section	.nv.constant0._Z9lin_solveiiPfS_ffi,"a",@progbits
	.sectionflags	@""
	.align	4
.nv.constant0._Z9lin_solveiiPfS_ffi:
	.zero		932


//--------------------- .nv.constant0._Z10add_sourcePfS_fi --------------------------
	.section	.nv.constant0._Z10add_sourcePfS_fi,"a",@progbits
	.sectionflags	@""
	.align	4
.nv.constant0._Z10add_sourcePfS_fi:
	.zero		920


//--------------------- SYMBOLS --------------------------

	.type		.nv.reservedSmem.offset0,@object
	.size		.nv.reservedSmem.offset0,0x4
